//
// Generated by NVIDIA NVVM Compiler
//
// Compiler Build ID: CL-36424714
// Cuda compilation tools, release 13.0, V13.0.88
// Based on NVVM 20.0.0
//

.version 9.0
.target sm_100
.address_size 64

	// .globl	_ZN8pygpukit3ops2nn26kv_cache_update_f16_kernelEPK6__halfPS2_iii

.visible .entry _ZN8pygpukit3ops2nn26kv_cache_update_f16_kernelEPK6__halfPS2_iii(
	.param .u64 .ptr .align 1 _ZN8pygpukit3ops2nn26kv_cache_update_f16_kernelEPK6__halfPS2_iii_param_0,
	.param .u64 .ptr .align 1 _ZN8pygpukit3ops2nn26kv_cache_update_f16_kernelEPK6__halfPS2_iii_param_1,
	.param .u32 _ZN8pygpukit3ops2nn26kv_cache_update_f16_kernelEPK6__halfPS2_iii_param_2,
	.param .u32 _ZN8pygpukit3ops2nn26kv_cache_update_f16_kernelEPK6__halfPS2_iii_param_3,
	.param .u32 _ZN8pygpukit3ops2nn26kv_cache_update_f16_kernelEPK6__halfPS2_iii_param_4
)
{
	.reg .pred 	%p<2>;
	.reg .b16 	%rs<2>;
	.reg .b32 	%r<10>;
	.reg .b64 	%rd<9>;

	ld.param.u64 	%rd1, [_ZN8pygpukit3ops2nn26kv_cache_update_f16_kernelEPK6__halfPS2_iii_param_0];
	ld.param.u64 	%rd2, [_ZN8pygpukit3ops2nn26kv_cache_update_f16_kernelEPK6__halfPS2_iii_param_1];
	ld.param.u32 	%r4, [_ZN8pygpukit3ops2nn26kv_cache_update_f16_kernelEPK6__halfPS2_iii_param_2];
	ld.param.u32 	%r5, [_ZN8pygpukit3ops2nn26kv_cache_update_f16_kernelEPK6__halfPS2_iii_param_3];
	ld.param.u32 	%r3, [_ZN8pygpukit3ops2nn26kv_cache_update_f16_kernelEPK6__halfPS2_iii_param_4];
	mul.lo.s32 	%r1, %r5, %r4;
	mov.u32 	%r6, %ctaid.x;
	mov.u32 	%r7, %ntid.x;
	mov.u32 	%r8, %tid.x;
	mad.lo.s32 	%r2, %r6, %r7, %r8;
	setp.ge.s32 	%p1, %r2, %r1;
	@%p1 bra 	$L__BB0_2;
	cvta.to.global.u64 	%rd3, %rd1;
	cvta.to.global.u64 	%rd4, %rd2;
	mad.lo.s32 	%r9, %r3, %r1, %r2;
	mul.wide.s32 	%rd5, %r9, 2;
	add.s64 	%rd6, %rd4, %rd5;
	mul.wide.s32 	%rd7, %r2, 2;
	add.s64 	%rd8, %rd3, %rd7;
	ld.global.nc.u16 	%rs1, [%rd8];
	st.global.u16 	[%rd6], %rs1;
$L__BB0_2:
	ret;

}
	// .globl	_ZN8pygpukit3ops2nn27kv_cache_update_bf16_kernelEPK13__nv_bfloat16PS2_iii
.visible .entry _ZN8pygpukit3ops2nn27kv_cache_update_bf16_kernelEPK13__nv_bfloat16PS2_iii(
	.param .u64 .ptr .align 1 _ZN8pygpukit3ops2nn27kv_cache_update_bf16_kernelEPK13__nv_bfloat16PS2_iii_param_0,
	.param .u64 .ptr .align 1 _ZN8pygpukit3ops2nn27kv_cache_update_bf16_kernelEPK13__nv_bfloat16PS2_iii_param_1,
	.param .u32 _ZN8pygpukit3ops2nn27kv_cache_update_bf16_kernelEPK13__nv_bfloat16PS2_iii_param_2,
	.param .u32 _ZN8pygpukit3ops2nn27kv_cache_update_bf16_kernelEPK13__nv_bfloat16PS2_iii_param_3,
	.param .u32 _ZN8pygpukit3ops2nn27kv_cache_update_bf16_kernelEPK13__nv_bfloat16PS2_iii_param_4
)
{
	.reg .pred 	%p<2>;
	.reg .b16 	%rs<2>;
	.reg .b32 	%r<10>;
	.reg .b64 	%rd<9>;

	ld.param.u64 	%rd1, [_ZN8pygpukit3ops2nn27kv_cache_update_bf16_kernelEPK13__nv_bfloat16PS2_iii_param_0];
	ld.param.u64 	%rd2, [_ZN8pygpukit3ops2nn27kv_cache_update_bf16_kernelEPK13__nv_bfloat16PS2_iii_param_1];
	ld.param.u32 	%r4, [_ZN8pygpukit3ops2nn27kv_cache_update_bf16_kernelEPK13__nv_bfloat16PS2_iii_param_2];
	ld.param.u32 	%r5, [_ZN8pygpukit3ops2nn27kv_cache_update_bf16_kernelEPK13__nv_bfloat16PS2_iii_param_3];
	ld.param.u32 	%r3, [_ZN8pygpukit3ops2nn27kv_cache_update_bf16_kernelEPK13__nv_bfloat16PS2_iii_param_4];
	mul.lo.s32 	%r1, %r5, %r4;
	mov.u32 	%r6, %ctaid.x;
	mov.u32 	%r7, %ntid.x;
	mov.u32 	%r8, %tid.x;
	mad.lo.s32 	%r2, %r6, %r7, %r8;
	setp.ge.s32 	%p1, %r2, %r1;
	@%p1 bra 	$L__BB1_2;
	cvta.to.global.u64 	%rd3, %rd1;
	cvta.to.global.u64 	%rd4, %rd2;
	mad.lo.s32 	%r9, %r3, %r1, %r2;
	mul.wide.s32 	%rd5, %r9, 2;
	add.s64 	%rd6, %rd4, %rd5;
	mul.wide.s32 	%rd7, %r2, 2;
	add.s64 	%rd8, %rd3, %rd7;
	ld.global.nc.u16 	%rs1, [%rd8];
	st.global.u16 	[%rd6], %rs1;
$L__BB1_2:
	ret;

}
	// .globl	_ZN8pygpukit3ops2nn26kv_cache_update_f32_kernelEPKfPfiii
.visible .entry _ZN8pygpukit3ops2nn26kv_cache_update_f32_kernelEPKfPfiii(
	.param .u64 .ptr .align 1 _ZN8pygpukit3ops2nn26kv_cache_update_f32_kernelEPKfPfiii_param_0,
	.param .u64 .ptr .align 1 _ZN8pygpukit3ops2nn26kv_cache_update_f32_kernelEPKfPfiii_param_1,
	.param .u32 _ZN8pygpukit3ops2nn26kv_cache_update_f32_kernelEPKfPfiii_param_2,
	.param .u32 _ZN8pygpukit3ops2nn26kv_cache_update_f32_kernelEPKfPfiii_param_3,
	.param .u32 _ZN8pygpukit3ops2nn26kv_cache_update_f32_kernelEPKfPfiii_param_4
)
{
	.reg .pred 	%p<2>;
	.reg .b32 	%r<10>;
	.reg .b32 	%f<2>;
	.reg .b64 	%rd<9>;

	ld.param.u64 	%rd1, [_ZN8pygpukit3ops2nn26kv_cache_update_f32_kernelEPKfPfiii_param_0];
	ld.param.u64 	%rd2, [_ZN8pygpukit3ops2nn26kv_cache_update_f32_kernelEPKfPfiii_param_1];
	ld.param.u32 	%r4, [_ZN8pygpukit3ops2nn26kv_cache_update_f32_kernelEPKfPfiii_param_2];
	ld.param.u32 	%r5, [_ZN8pygpukit3ops2nn26kv_cache_update_f32_kernelEPKfPfiii_param_3];
	ld.param.u32 	%r3, [_ZN8pygpukit3ops2nn26kv_cache_update_f32_kernelEPKfPfiii_param_4];
	mul.lo.s32 	%r1, %r5, %r4;
	mov.u32 	%r6, %ctaid.x;
	mov.u32 	%r7, %ntid.x;
	mov.u32 	%r8, %tid.x;
	mad.lo.s32 	%r2, %r6, %r7, %r8;
	setp.ge.s32 	%p1, %r2, %r1;
	@%p1 bra 	$L__BB2_2;
	cvta.to.global.u64 	%rd3, %rd1;
	cvta.to.global.u64 	%rd4, %rd2;
	mad.lo.s32 	%r9, %r3, %r1, %r2;
	mul.wide.s32 	%rd5, %r2, 4;
	add.s64 	%rd6, %rd3, %rd5;
	ld.global.nc.f32 	%f1, [%rd6];
	mul.wide.s32 	%rd7, %r9, 4;
	add.s64 	%rd8, %rd4, %rd7;
	st.global.f32 	[%rd8], %f1;
$L__BB2_2:
	ret;

}
	// .globl	_ZN8pygpukit3ops2nn27kv_cache_prefill_f16_kernelEPK6__halfPS2_iiii
.visible .entry _ZN8pygpukit3ops2nn27kv_cache_prefill_f16_kernelEPK6__halfPS2_iiii(
	.param .u64 .ptr .align 1 _ZN8pygpukit3ops2nn27kv_cache_prefill_f16_kernelEPK6__halfPS2_iiii_param_0,
	.param .u64 .ptr .align 1 _ZN8pygpukit3ops2nn27kv_cache_prefill_f16_kernelEPK6__halfPS2_iiii_param_1,
	.param .u32 _ZN8pygpukit3ops2nn27kv_cache_prefill_f16_kernelEPK6__halfPS2_iiii_param_2,
	.param .u32 _ZN8pygpukit3ops2nn27kv_cache_prefill_f16_kernelEPK6__halfPS2_iiii_param_3,
	.param .u32 _ZN8pygpukit3ops2nn27kv_cache_prefill_f16_kernelEPK6__halfPS2_iiii_param_4,
	.param .u32 _ZN8pygpukit3ops2nn27kv_cache_prefill_f16_kernelEPK6__halfPS2_iiii_param_5
)
{
	.reg .pred 	%p<2>;
	.reg .b16 	%rs<2>;
	.reg .b32 	%r<16>;
	.reg .b64 	%rd<9>;

	ld.param.u64 	%rd1, [_ZN8pygpukit3ops2nn27kv_cache_prefill_f16_kernelEPK6__halfPS2_iiii_param_0];
	ld.param.u64 	%rd2, [_ZN8pygpukit3ops2nn27kv_cache_prefill_f16_kernelEPK6__halfPS2_iiii_param_1];
	ld.param.u32 	%r4, [_ZN8pygpukit3ops2nn27kv_cache_prefill_f16_kernelEPK6__halfPS2_iiii_param_2];
	ld.param.u32 	%r5, [_ZN8pygpukit3ops2nn27kv_cache_prefill_f16_kernelEPK6__halfPS2_iiii_param_3];
	ld.param.u32 	%r3, [_ZN8pygpukit3ops2nn27kv_cache_prefill_f16_kernelEPK6__halfPS2_iiii_param_4];
	ld.param.u32 	%r6, [_ZN8pygpukit3ops2nn27kv_cache_prefill_f16_kernelEPK6__halfPS2_iiii_param_5];
	mul.lo.s32 	%r1, %r5, %r4;
	mul.lo.s32 	%r7, %r6, %r1;
	mov.u32 	%r8, %ctaid.x;
	mov.u32 	%r9, %ntid.x;
	mov.u32 	%r10, %tid.x;
	mad.lo.s32 	%r2, %r8, %r9, %r10;
	setp.ge.s32 	%p1, %r2, %r7;
	@%p1 bra 	$L__BB3_2;
	cvta.to.global.u64 	%rd3, %rd1;
	cvta.to.global.u64 	%rd4, %rd2;
	div.s32 	%r11, %r2, %r1;
	mul.lo.s32 	%r12, %r11, %r1;
	sub.s32 	%r13, %r2, %r12;
	add.s32 	%r14, %r11, %r3;
	mad.lo.s32 	%r15, %r14, %r1, %r13;
	mul.wide.s32 	%rd5, %r15, 2;
	add.s64 	%rd6, %rd4, %rd5;
	mul.wide.s32 	%rd7, %r2, 2;
	add.s64 	%rd8, %rd3, %rd7;
	ld.global.nc.u16 	%rs1, [%rd8];
	st.global.u16 	[%rd6], %rs1;
$L__BB3_2:
	ret;

}
	// .globl	_ZN8pygpukit3ops2nn28kv_cache_prefill_bf16_kernelEPK13__nv_bfloat16PS2_iiii
.visible .entry _ZN8pygpukit3ops2nn28kv_cache_prefill_bf16_kernelEPK13__nv_bfloat16PS2_iiii(
	.param .u64 .ptr .align 1 _ZN8pygpukit3ops2nn28kv_cache_prefill_bf16_kernelEPK13__nv_bfloat16PS2_iiii_param_0,
	.param .u64 .ptr .align 1 _ZN8pygpukit3ops2nn28kv_cache_prefill_bf16_kernelEPK13__nv_bfloat16PS2_iiii_param_1,
	.param .u32 _ZN8pygpukit3ops2nn28kv_cache_prefill_bf16_kernelEPK13__nv_bfloat16PS2_iiii_param_2,
	.param .u32 _ZN8pygpukit3ops2nn28kv_cache_prefill_bf16_kernelEPK13__nv_bfloat16PS2_iiii_param_3,
	.param .u32 _ZN8pygpukit3ops2nn28kv_cache_prefill_bf16_kernelEPK13__nv_bfloat16PS2_iiii_param_4,
	.param .u32 _ZN8pygpukit3ops2nn28kv_cache_prefill_bf16_kernelEPK13__nv_bfloat16PS2_iiii_param_5
)
{
	.reg .pred 	%p<2>;
	.reg .b16 	%rs<2>;
	.reg .b32 	%r<16>;
	.reg .b64 	%rd<9>;

	ld.param.u64 	%rd1, [_ZN8pygpukit3ops2nn28kv_cache_prefill_bf16_kernelEPK13__nv_bfloat16PS2_iiii_param_0];
	ld.param.u64 	%rd2, [_ZN8pygpukit3ops2nn28kv_cache_prefill_bf16_kernelEPK13__nv_bfloat16PS2_iiii_param_1];
	ld.param.u32 	%r4, [_ZN8pygpukit3ops2nn28kv_cache_prefill_bf16_kernelEPK13__nv_bfloat16PS2_iiii_param_2];
	ld.param.u32 	%r5, [_ZN8pygpukit3ops2nn28kv_cache_prefill_bf16_kernelEPK13__nv_bfloat16PS2_iiii_param_3];
	ld.param.u32 	%r3, [_ZN8pygpukit3ops2nn28kv_cache_prefill_bf16_kernelEPK13__nv_bfloat16PS2_iiii_param_4];
	ld.param.u32 	%r6, [_ZN8pygpukit3ops2nn28kv_cache_prefill_bf16_kernelEPK13__nv_bfloat16PS2_iiii_param_5];
	mul.lo.s32 	%r1, %r5, %r4;
	mul.lo.s32 	%r7, %r6, %r1;
	mov.u32 	%r8, %ctaid.x;
	mov.u32 	%r9, %ntid.x;
	mov.u32 	%r10, %tid.x;
	mad.lo.s32 	%r2, %r8, %r9, %r10;
	setp.ge.s32 	%p1, %r2, %r7;
	@%p1 bra 	$L__BB4_2;
	cvta.to.global.u64 	%rd3, %rd1;
	cvta.to.global.u64 	%rd4, %rd2;
	div.s32 	%r11, %r2, %r1;
	mul.lo.s32 	%r12, %r11, %r1;
	sub.s32 	%r13, %r2, %r12;
	add.s32 	%r14, %r11, %r3;
	mad.lo.s32 	%r15, %r14, %r1, %r13;
	mul.wide.s32 	%rd5, %r15, 2;
	add.s64 	%rd6, %rd4, %rd5;
	mul.wide.s32 	%rd7, %r2, 2;
	add.s64 	%rd8, %rd3, %rd7;
	ld.global.nc.u16 	%rs1, [%rd8];
	st.global.u16 	[%rd6], %rs1;
$L__BB4_2:
	ret;

}
	// .globl	_ZN8pygpukit3ops2nn27kv_cache_prefill_f32_kernelEPKfPfiiii
.visible .entry _ZN8pygpukit3ops2nn27kv_cache_prefill_f32_kernelEPKfPfiiii(
	.param .u64 .ptr .align 1 _ZN8pygpukit3ops2nn27kv_cache_prefill_f32_kernelEPKfPfiiii_param_0,
	.param .u64 .ptr .align 1 _ZN8pygpukit3ops2nn27kv_cache_prefill_f32_kernelEPKfPfiiii_param_1,
	.param .u32 _ZN8pygpukit3ops2nn27kv_cache_prefill_f32_kernelEPKfPfiiii_param_2,
	.param .u32 _ZN8pygpukit3ops2nn27kv_cache_prefill_f32_kernelEPKfPfiiii_param_3,
	.param .u32 _ZN8pygpukit3ops2nn27kv_cache_prefill_f32_kernelEPKfPfiiii_param_4,
	.param .u32 _ZN8pygpukit3ops2nn27kv_cache_prefill_f32_kernelEPKfPfiiii_param_5
)
{
	.reg .pred 	%p<2>;
	.reg .b32 	%r<16>;
	.reg .b32 	%f<2>;
	.reg .b64 	%rd<9>;

	ld.param.u64 	%rd1, [_ZN8pygpukit3ops2nn27kv_cache_prefill_f32_kernelEPKfPfiiii_param_0];
	ld.param.u64 	%rd2, [_ZN8pygpukit3ops2nn27kv_cache_prefill_f32_kernelEPKfPfiiii_param_1];
	ld.param.u32 	%r4, [_ZN8pygpukit3ops2nn27kv_cache_prefill_f32_kernelEPKfPfiiii_param_2];
	ld.param.u32 	%r5, [_ZN8pygpukit3ops2nn27kv_cache_prefill_f32_kernelEPKfPfiiii_param_3];
	ld.param.u32 	%r3, [_ZN8pygpukit3ops2nn27kv_cache_prefill_f32_kernelEPKfPfiiii_param_4];
	ld.param.u32 	%r6, [_ZN8pygpukit3ops2nn27kv_cache_prefill_f32_kernelEPKfPfiiii_param_5];
	mul.lo.s32 	%r1, %r5, %r4;
	mul.lo.s32 	%r7, %r6, %r1;
	mov.u32 	%r8, %ctaid.x;
	mov.u32 	%r9, %ntid.x;
	mov.u32 	%r10, %tid.x;
	mad.lo.s32 	%r2, %r8, %r9, %r10;
	setp.ge.s32 	%p1, %r2, %r7;
	@%p1 bra 	$L__BB5_2;
	cvta.to.global.u64 	%rd3, %rd1;
	cvta.to.global.u64 	%rd4, %rd2;
	div.s32 	%r11, %r2, %r1;
	mul.lo.s32 	%r12, %r11, %r1;
	sub.s32 	%r13, %r2, %r12;
	add.s32 	%r14, %r11, %r3;
	mad.lo.s32 	%r15, %r14, %r1, %r13;
	mul.wide.s32 	%rd5, %r2, 4;
	add.s64 	%rd6, %rd3, %rd5;
	ld.global.nc.f32 	%f1, [%rd6];
	mul.wide.s32 	%rd7, %r15, 4;
	add.s64 	%rd8, %rd4, %rd7;
	st.global.f32 	[%rd8], %f1;
$L__BB5_2:
	ret;

}
	// .globl	_ZN8pygpukit3ops2nn30kv_cache_update_gqa_f16_kernelEPK6__halfPS2_iiiii
.visible .entry _ZN8pygpukit3ops2nn30kv_cache_update_gqa_f16_kernelEPK6__halfPS2_iiiii(
	.param .u64 .ptr .align 1 _ZN8pygpukit3ops2nn30kv_cache_update_gqa_f16_kernelEPK6__halfPS2_iiiii_param_0,
	.param .u64 .ptr .align 1 _ZN8pygpukit3ops2nn30kv_cache_update_gqa_f16_kernelEPK6__halfPS2_iiiii_param_1,
	.param .u32 _ZN8pygpukit3ops2nn30kv_cache_update_gqa_f16_kernelEPK6__halfPS2_iiiii_param_2,
	.param .u32 _ZN8pygpukit3ops2nn30kv_cache_update_gqa_f16_kernelEPK6__halfPS2_iiiii_param_3,
	.param .u32 _ZN8pygpukit3ops2nn30kv_cache_update_gqa_f16_kernelEPK6__halfPS2_iiiii_param_4,
	.param .u32 _ZN8pygpukit3ops2nn30kv_cache_update_gqa_f16_kernelEPK6__halfPS2_iiiii_param_5,
	.param .u32 _ZN8pygpukit3ops2nn30kv_cache_update_gqa_f16_kernelEPK6__halfPS2_iiiii_param_6
)
{
	.reg .pred 	%p<2>;
	.reg .b16 	%rs<2>;
	.reg .b32 	%r<19>;
	.reg .b64 	%rd<9>;

	ld.param.u64 	%rd1, [_ZN8pygpukit3ops2nn30kv_cache_update_gqa_f16_kernelEPK6__halfPS2_iiiii_param_0];
	ld.param.u64 	%rd2, [_ZN8pygpukit3ops2nn30kv_cache_update_gqa_f16_kernelEPK6__halfPS2_iiiii_param_1];
	ld.param.u32 	%r2, [_ZN8pygpukit3ops2nn30kv_cache_update_gqa_f16_kernelEPK6__halfPS2_iiiii_param_2];
	ld.param.u32 	%r3, [_ZN8pygpukit3ops2nn30kv_cache_update_gqa_f16_kernelEPK6__halfPS2_iiiii_param_3];
	ld.param.u32 	%r4, [_ZN8pygpukit3ops2nn30kv_cache_update_gqa_f16_kernelEPK6__halfPS2_iiiii_param_4];
	ld.param.u32 	%r5, [_ZN8pygpukit3ops2nn30kv_cache_update_gqa_f16_kernelEPK6__halfPS2_iiiii_param_5];
	ld.param.u32 	%r6, [_ZN8pygpukit3ops2nn30kv_cache_update_gqa_f16_kernelEPK6__halfPS2_iiiii_param_6];
	mul.lo.s32 	%r7, %r4, %r2;
	mov.u32 	%r8, %ctaid.x;
	mov.u32 	%r9, %ntid.x;
	mov.u32 	%r10, %tid.x;
	mad.lo.s32 	%r1, %r8, %r9, %r10;
	setp.ge.s32 	%p1, %r1, %r7;
	@%p1 bra 	$L__BB6_2;
	cvta.to.global.u64 	%rd3, %rd1;
	cvta.to.global.u64 	%rd4, %rd2;
	div.s32 	%r11, %r1, %r4;
	mul.lo.s32 	%r12, %r11, %r4;
	sub.s32 	%r13, %r1, %r12;
	div.s32 	%r14, %r2, %r3;
	div.s32 	%r15, %r11, %r14;
	mad.lo.s32 	%r16, %r15, %r4, %r13;
	mad.lo.s32 	%r17, %r11, %r5, %r6;
	mad.lo.s32 	%r18, %r17, %r4, %r13;
	mul.wide.s32 	%rd5, %r18, 2;
	add.s64 	%rd6, %rd4, %rd5;
	mul.wide.s32 	%rd7, %r16, 2;
	add.s64 	%rd8, %rd3, %rd7;
	ld.global.nc.u16 	%rs1, [%rd8];
	st.global.u16 	[%rd6], %rs1;
$L__BB6_2:
	ret;

}
	// .globl	_ZN8pygpukit3ops2nn31kv_cache_update_gqa_bf16_kernelEPK13__nv_bfloat16PS2_iiiii
.visible .entry _ZN8pygpukit3ops2nn31kv_cache_update_gqa_bf16_kernelEPK13__nv_bfloat16PS2_iiiii(
	.param .u64 .ptr .align 1 _ZN8pygpukit3ops2nn31kv_cache_update_gqa_bf16_kernelEPK13__nv_bfloat16PS2_iiiii_param_0,
	.param .u64 .ptr .align 1 _ZN8pygpukit3ops2nn31kv_cache_update_gqa_bf16_kernelEPK13__nv_bfloat16PS2_iiiii_param_1,
	.param .u32 _ZN8pygpukit3ops2nn31kv_cache_update_gqa_bf16_kernelEPK13__nv_bfloat16PS2_iiiii_param_2,
	.param .u32 _ZN8pygpukit3ops2nn31kv_cache_update_gqa_bf16_kernelEPK13__nv_bfloat16PS2_iiiii_param_3,
	.param .u32 _ZN8pygpukit3ops2nn31kv_cache_update_gqa_bf16_kernelEPK13__nv_bfloat16PS2_iiiii_param_4,
	.param .u32 _ZN8pygpukit3ops2nn31kv_cache_update_gqa_bf16_kernelEPK13__nv_bfloat16PS2_iiiii_param_5,
	.param .u32 _ZN8pygpukit3ops2nn31kv_cache_update_gqa_bf16_kernelEPK13__nv_bfloat16PS2_iiiii_param_6
)
{
	.reg .pred 	%p<2>;
	.reg .b16 	%rs<2>;
	.reg .b32 	%r<19>;
	.reg .b64 	%rd<9>;

	ld.param.u64 	%rd1, [_ZN8pygpukit3ops2nn31kv_cache_update_gqa_bf16_kernelEPK13__nv_bfloat16PS2_iiiii_param_0];
	ld.param.u64 	%rd2, [_ZN8pygpukit3ops2nn31kv_cache_update_gqa_bf16_kernelEPK13__nv_bfloat16PS2_iiiii_param_1];
	ld.param.u32 	%r2, [_ZN8pygpukit3ops2nn31kv_cache_update_gqa_bf16_kernelEPK13__nv_bfloat16PS2_iiiii_param_2];
	ld.param.u32 	%r3, [_ZN8pygpukit3ops2nn31kv_cache_update_gqa_bf16_kernelEPK13__nv_bfloat16PS2_iiiii_param_3];
	ld.param.u32 	%r4, [_ZN8pygpukit3ops2nn31kv_cache_update_gqa_bf16_kernelEPK13__nv_bfloat16PS2_iiiii_param_4];
	ld.param.u32 	%r5, [_ZN8pygpukit3ops2nn31kv_cache_update_gqa_bf16_kernelEPK13__nv_bfloat16PS2_iiiii_param_5];
	ld.param.u32 	%r6, [_ZN8pygpukit3ops2nn31kv_cache_update_gqa_bf16_kernelEPK13__nv_bfloat16PS2_iiiii_param_6];
	mul.lo.s32 	%r7, %r4, %r2;
	mov.u32 	%r8, %ctaid.x;
	mov.u32 	%r9, %ntid.x;
	mov.u32 	%r10, %tid.x;
	mad.lo.s32 	%r1, %r8, %r9, %r10;
	setp.ge.s32 	%p1, %r1, %r7;
	@%p1 bra 	$L__BB7_2;
	cvta.to.global.u64 	%rd3, %rd1;
	cvta.to.global.u64 	%rd4, %rd2;
	div.s32 	%r11, %r1, %r4;
	mul.lo.s32 	%r12, %r11, %r4;
	sub.s32 	%r13, %r1, %r12;
	div.s32 	%r14, %r2, %r3;
	div.s32 	%r15, %r11, %r14;
	mad.lo.s32 	%r16, %r15, %r4, %r13;
	mad.lo.s32 	%r17, %r11, %r5, %r6;
	mad.lo.s32 	%r18, %r17, %r4, %r13;
	mul.wide.s32 	%rd5, %r18, 2;
	add.s64 	%rd6, %rd4, %rd5;
	mul.wide.s32 	%rd7, %r16, 2;
	add.s64 	%rd8, %rd3, %rd7;
	ld.global.nc.u16 	%rs1, [%rd8];
	st.global.u16 	[%rd6], %rs1;
$L__BB7_2:
	ret;

}
	// .globl	_ZN8pygpukit3ops2nn30kv_cache_update_gqa_f32_kernelEPKfPfiiiii
.visible .entry _ZN8pygpukit3ops2nn30kv_cache_update_gqa_f32_kernelEPKfPfiiiii(
	.param .u64 .ptr .align 1 _ZN8pygpukit3ops2nn30kv_cache_update_gqa_f32_kernelEPKfPfiiiii_param_0,
	.param .u64 .ptr .align 1 _ZN8pygpukit3ops2nn30kv_cache_update_gqa_f32_kernelEPKfPfiiiii_param_1,
	.param .u32 _ZN8pygpukit3ops2nn30kv_cache_update_gqa_f32_kernelEPKfPfiiiii_param_2,
	.param .u32 _ZN8pygpukit3ops2nn30kv_cache_update_gqa_f32_kernelEPKfPfiiiii_param_3,
	.param .u32 _ZN8pygpukit3ops2nn30kv_cache_update_gqa_f32_kernelEPKfPfiiiii_param_4,
	.param .u32 _ZN8pygpukit3ops2nn30kv_cache_update_gqa_f32_kernelEPKfPfiiiii_param_5,
	.param .u32 _ZN8pygpukit3ops2nn30kv_cache_update_gqa_f32_kernelEPKfPfiiiii_param_6
)
{
	.reg .pred 	%p<2>;
	.reg .b32 	%r<19>;
	.reg .b32 	%f<2>;
	.reg .b64 	%rd<9>;

	ld.param.u64 	%rd1, [_ZN8pygpukit3ops2nn30kv_cache_update_gqa_f32_kernelEPKfPfiiiii_param_0];
	ld.param.u64 	%rd2, [_ZN8pygpukit3ops2nn30kv_cache_update_gqa_f32_kernelEPKfPfiiiii_param_1];
	ld.param.u32 	%r2, [_ZN8pygpukit3ops2nn30kv_cache_update_gqa_f32_kernelEPKfPfiiiii_param_2];
	ld.param.u32 	%r3, [_ZN8pygpukit3ops2nn30kv_cache_update_gqa_f32_kernelEPKfPfiiiii_param_3];
	ld.param.u32 	%r4, [_ZN8pygpukit3ops2nn30kv_cache_update_gqa_f32_kernelEPKfPfiiiii_param_4];
	ld.param.u32 	%r5, [_ZN8pygpukit3ops2nn30kv_cache_update_gqa_f32_kernelEPKfPfiiiii_param_5];
	ld.param.u32 	%r6, [_ZN8pygpukit3ops2nn30kv_cache_update_gqa_f32_kernelEPKfPfiiiii_param_6];
	mul.lo.s32 	%r7, %r4, %r2;
	mov.u32 	%r8, %ctaid.x;
	mov.u32 	%r9, %ntid.x;
	mov.u32 	%r10, %tid.x;
	mad.lo.s32 	%r1, %r8, %r9, %r10;
	setp.ge.s32 	%p1, %r1, %r7;
	@%p1 bra 	$L__BB8_2;
	cvta.to.global.u64 	%rd3, %rd1;
	cvta.to.global.u64 	%rd4, %rd2;
	div.s32 	%r11, %r1, %r4;
	mul.lo.s32 	%r12, %r11, %r4;
	sub.s32 	%r13, %r1, %r12;
	div.s32 	%r14, %r2, %r3;
	div.s32 	%r15, %r11, %r14;
	mad.lo.s32 	%r16, %r15, %r4, %r13;
	mad.lo.s32 	%r17, %r11, %r5, %r6;
	mad.lo.s32 	%r18, %r17, %r4, %r13;
	mul.wide.s32 	%rd5, %r16, 4;
	add.s64 	%rd6, %rd3, %rd5;
	ld.global.nc.f32 	%f1, [%rd6];
	mul.wide.s32 	%rd7, %r18, 4;
	add.s64 	%rd8, %rd4, %rd7;
	st.global.f32 	[%rd8], %f1;
$L__BB8_2:
	ret;

}
	// .globl	_ZN8pygpukit3ops2nn34kv_cache_update_gqa_f16_kernel_ptrEPK6__halfPS2_iiiiPKi
.visible .entry _ZN8pygpukit3ops2nn34kv_cache_update_gqa_f16_kernel_ptrEPK6__halfPS2_iiiiPKi(
	.param .u64 .ptr .align 1 _ZN8pygpukit3ops2nn34kv_cache_update_gqa_f16_kernel_ptrEPK6__halfPS2_iiiiPKi_param_0,
	.param .u64 .ptr .align 1 _ZN8pygpukit3ops2nn34kv_cache_update_gqa_f16_kernel_ptrEPK6__halfPS2_iiiiPKi_param_1,
	.param .u32 _ZN8pygpukit3ops2nn34kv_cache_update_gqa_f16_kernel_ptrEPK6__halfPS2_iiiiPKi_param_2,
	.param .u32 _ZN8pygpukit3ops2nn34kv_cache_update_gqa_f16_kernel_ptrEPK6__halfPS2_iiiiPKi_param_3,
	.param .u32 _ZN8pygpukit3ops2nn34kv_cache_update_gqa_f16_kernel_ptrEPK6__halfPS2_iiiiPKi_param_4,
	.param .u32 _ZN8pygpukit3ops2nn34kv_cache_update_gqa_f16_kernel_ptrEPK6__halfPS2_iiiiPKi_param_5,
	.param .u64 .ptr .align 1 _ZN8pygpukit3ops2nn34kv_cache_update_gqa_f16_kernel_ptrEPK6__halfPS2_iiiiPKi_param_6
)
{
	.reg .pred 	%p<2>;
	.reg .b16 	%rs<2>;
	.reg .b32 	%r<19>;
	.reg .b64 	%rd<11>;

	ld.param.u64 	%rd1, [_ZN8pygpukit3ops2nn34kv_cache_update_gqa_f16_kernel_ptrEPK6__halfPS2_iiiiPKi_param_0];
	ld.param.u64 	%rd2, [_ZN8pygpukit3ops2nn34kv_cache_update_gqa_f16_kernel_ptrEPK6__halfPS2_iiiiPKi_param_1];
	ld.param.u32 	%r3, [_ZN8pygpukit3ops2nn34kv_cache_update_gqa_f16_kernel_ptrEPK6__halfPS2_iiiiPKi_param_2];
	ld.param.u32 	%r4, [_ZN8pygpukit3ops2nn34kv_cache_update_gqa_f16_kernel_ptrEPK6__halfPS2_iiiiPKi_param_3];
	ld.param.u32 	%r5, [_ZN8pygpukit3ops2nn34kv_cache_update_gqa_f16_kernel_ptrEPK6__halfPS2_iiiiPKi_param_4];
	ld.param.u32 	%r6, [_ZN8pygpukit3ops2nn34kv_cache_update_gqa_f16_kernel_ptrEPK6__halfPS2_iiiiPKi_param_5];
	ld.param.u64 	%rd3, [_ZN8pygpukit3ops2nn34kv_cache_update_gqa_f16_kernel_ptrEPK6__halfPS2_iiiiPKi_param_6];
	cvta.to.global.u64 	%rd4, %rd3;
	ld.volatile.global.u32 	%r1, [%rd4];
	mul.lo.s32 	%r7, %r5, %r3;
	mov.u32 	%r8, %ctaid.x;
	mov.u32 	%r9, %ntid.x;
	mov.u32 	%r10, %tid.x;
	mad.lo.s32 	%r2, %r8, %r9, %r10;
	setp.ge.s32 	%p1, %r2, %r7;
	@%p1 bra 	$L__BB9_2;
	cvta.to.global.u64 	%rd5, %rd1;
	cvta.to.global.u64 	%rd6, %rd2;
	div.s32 	%r11, %r2, %r5;
	mul.lo.s32 	%r12, %r11, %r5;
	sub.s32 	%r13, %r2, %r12;
	div.s32 	%r14, %r3, %r4;
	div.s32 	%r15, %r11, %r14;
	mad.lo.s32 	%r16, %r15, %r5, %r13;
	mad.lo.s32 	%r17, %r11, %r6, %r1;
	mad.lo.s32 	%r18, %r17, %r5, %r13;
	mul.wide.s32 	%rd7, %r18, 2;
	add.s64 	%rd8, %rd6, %rd7;
	mul.wide.s32 	%rd9, %r16, 2;
	add.s64 	%rd10, %rd5, %rd9;
	ld.global.nc.u16 	%rs1, [%rd10];
	st.global.u16 	[%rd8], %rs1;
$L__BB9_2:
	ret;

}
	// .globl	_ZN8pygpukit3ops2nn35kv_cache_update_gqa_bf16_kernel_ptrEPK13__nv_bfloat16PS2_iiiiPKi
.visible .entry _ZN8pygpukit3ops2nn35kv_cache_update_gqa_bf16_kernel_ptrEPK13__nv_bfloat16PS2_iiiiPKi(
	.param .u64 .ptr .align 1 _ZN8pygpukit3ops2nn35kv_cache_update_gqa_bf16_kernel_ptrEPK13__nv_bfloat16PS2_iiiiPKi_param_0,
	.param .u64 .ptr .align 1 _ZN8pygpukit3ops2nn35kv_cache_update_gqa_bf16_kernel_ptrEPK13__nv_bfloat16PS2_iiiiPKi_param_1,
	.param .u32 _ZN8pygpukit3ops2nn35kv_cache_update_gqa_bf16_kernel_ptrEPK13__nv_bfloat16PS2_iiiiPKi_param_2,
	.param .u32 _ZN8pygpukit3ops2nn35kv_cache_update_gqa_bf16_kernel_ptrEPK13__nv_bfloat16PS2_iiiiPKi_param_3,
	.param .u32 _ZN8pygpukit3ops2nn35kv_cache_update_gqa_bf16_kernel_ptrEPK13__nv_bfloat16PS2_iiiiPKi_param_4,
	.param .u32 _ZN8pygpukit3ops2nn35kv_cache_update_gqa_bf16_kernel_ptrEPK13__nv_bfloat16PS2_iiiiPKi_param_5,
	.param .u64 .ptr .align 1 _ZN8pygpukit3ops2nn35kv_cache_update_gqa_bf16_kernel_ptrEPK13__nv_bfloat16PS2_iiiiPKi_param_6
)
{
	.reg .pred 	%p<2>;
	.reg .b16 	%rs<2>;
	.reg .b32 	%r<19>;
	.reg .b64 	%rd<11>;

	ld.param.u64 	%rd1, [_ZN8pygpukit3ops2nn35kv_cache_update_gqa_bf16_kernel_ptrEPK13__nv_bfloat16PS2_iiiiPKi_param_0];
	ld.param.u64 	%rd2, [_ZN8pygpukit3ops2nn35kv_cache_update_gqa_bf16_kernel_ptrEPK13__nv_bfloat16PS2_iiiiPKi_param_1];
	ld.param.u32 	%r3, [_ZN8pygpukit3ops2nn35kv_cache_update_gqa_bf16_kernel_ptrEPK13__nv_bfloat16PS2_iiiiPKi_param_2];
	ld.param.u32 	%r4, [_ZN8pygpukit3ops2nn35kv_cache_update_gqa_bf16_kernel_ptrEPK13__nv_bfloat16PS2_iiiiPKi_param_3];
	ld.param.u32 	%r5, [_ZN8pygpukit3ops2nn35kv_cache_update_gqa_bf16_kernel_ptrEPK13__nv_bfloat16PS2_iiiiPKi_param_4];
	ld.param.u32 	%r6, [_ZN8pygpukit3ops2nn35kv_cache_update_gqa_bf16_kernel_ptrEPK13__nv_bfloat16PS2_iiiiPKi_param_5];
	ld.param.u64 	%rd3, [_ZN8pygpukit3ops2nn35kv_cache_update_gqa_bf16_kernel_ptrEPK13__nv_bfloat16PS2_iiiiPKi_param_6];
	cvta.to.global.u64 	%rd4, %rd3;
	ld.volatile.global.u32 	%r1, [%rd4];
	mul.lo.s32 	%r7, %r5, %r3;
	mov.u32 	%r8, %ctaid.x;
	mov.u32 	%r9, %ntid.x;
	mov.u32 	%r10, %tid.x;
	mad.lo.s32 	%r2, %r8, %r9, %r10;
	setp.ge.s32 	%p1, %r2, %r7;
	@%p1 bra 	$L__BB10_2;
	cvta.to.global.u64 	%rd5, %rd1;
	cvta.to.global.u64 	%rd6, %rd2;
	div.s32 	%r11, %r2, %r5;
	mul.lo.s32 	%r12, %r11, %r5;
	sub.s32 	%r13, %r2, %r12;
	div.s32 	%r14, %r3, %r4;
	div.s32 	%r15, %r11, %r14;
	mad.lo.s32 	%r16, %r15, %r5, %r13;
	mad.lo.s32 	%r17, %r11, %r6, %r1;
	mad.lo.s32 	%r18, %r17, %r5, %r13;
	mul.wide.s32 	%rd7, %r18, 2;
	add.s64 	%rd8, %rd6, %rd7;
	mul.wide.s32 	%rd9, %r16, 2;
	add.s64 	%rd10, %rd5, %rd9;
	ld.global.nc.u16 	%rs1, [%rd10];
	st.global.u16 	[%rd8], %rs1;
$L__BB10_2:
	ret;

}
	// .globl	_ZN8pygpukit3ops2nn34kv_cache_update_gqa_f32_kernel_ptrEPKfPfiiiiPKi
.visible .entry _ZN8pygpukit3ops2nn34kv_cache_update_gqa_f32_kernel_ptrEPKfPfiiiiPKi(
	.param .u64 .ptr .align 1 _ZN8pygpukit3ops2nn34kv_cache_update_gqa_f32_kernel_ptrEPKfPfiiiiPKi_param_0,
	.param .u64 .ptr .align 1 _ZN8pygpukit3ops2nn34kv_cache_update_gqa_f32_kernel_ptrEPKfPfiiiiPKi_param_1,
	.param .u32 _ZN8pygpukit3ops2nn34kv_cache_update_gqa_f32_kernel_ptrEPKfPfiiiiPKi_param_2,
	.param .u32 _ZN8pygpukit3ops2nn34kv_cache_update_gqa_f32_kernel_ptrEPKfPfiiiiPKi_param_3,
	.param .u32 _ZN8pygpukit3ops2nn34kv_cache_update_gqa_f32_kernel_ptrEPKfPfiiiiPKi_param_4,
	.param .u32 _ZN8pygpukit3ops2nn34kv_cache_update_gqa_f32_kernel_ptrEPKfPfiiiiPKi_param_5,
	.param .u64 .ptr .align 1 _ZN8pygpukit3ops2nn34kv_cache_update_gqa_f32_kernel_ptrEPKfPfiiiiPKi_param_6
)
{
	.reg .pred 	%p<2>;
	.reg .b32 	%r<19>;
	.reg .b32 	%f<2>;
	.reg .b64 	%rd<11>;

	ld.param.u64 	%rd1, [_ZN8pygpukit3ops2nn34kv_cache_update_gqa_f32_kernel_ptrEPKfPfiiiiPKi_param_0];
	ld.param.u64 	%rd2, [_ZN8pygpukit3ops2nn34kv_cache_update_gqa_f32_kernel_ptrEPKfPfiiiiPKi_param_1];
	ld.param.u32 	%r3, [_ZN8pygpukit3ops2nn34kv_cache_update_gqa_f32_kernel_ptrEPKfPfiiiiPKi_param_2];
	ld.param.u32 	%r4, [_ZN8pygpukit3ops2nn34kv_cache_update_gqa_f32_kernel_ptrEPKfPfiiiiPKi_param_3];
	ld.param.u32 	%r5, [_ZN8pygpukit3ops2nn34kv_cache_update_gqa_f32_kernel_ptrEPKfPfiiiiPKi_param_4];
	ld.param.u32 	%r6, [_ZN8pygpukit3ops2nn34kv_cache_update_gqa_f32_kernel_ptrEPKfPfiiiiPKi_param_5];
	ld.param.u64 	%rd3, [_ZN8pygpukit3ops2nn34kv_cache_update_gqa_f32_kernel_ptrEPKfPfiiiiPKi_param_6];
	cvta.to.global.u64 	%rd4, %rd3;
	ld.volatile.global.u32 	%r1, [%rd4];
	mul.lo.s32 	%r7, %r5, %r3;
	mov.u32 	%r8, %ctaid.x;
	mov.u32 	%r9, %ntid.x;
	mov.u32 	%r10, %tid.x;
	mad.lo.s32 	%r2, %r8, %r9, %r10;
	setp.ge.s32 	%p1, %r2, %r7;
	@%p1 bra 	$L__BB11_2;
	cvta.to.global.u64 	%rd5, %rd1;
	cvta.to.global.u64 	%rd6, %rd2;
	div.s32 	%r11, %r2, %r5;
	mul.lo.s32 	%r12, %r11, %r5;
	sub.s32 	%r13, %r2, %r12;
	div.s32 	%r14, %r3, %r4;
	div.s32 	%r15, %r11, %r14;
	mad.lo.s32 	%r16, %r15, %r5, %r13;
	mad.lo.s32 	%r17, %r11, %r6, %r1;
	mad.lo.s32 	%r18, %r17, %r5, %r13;
	mul.wide.s32 	%rd7, %r16, 4;
	add.s64 	%rd8, %rd5, %rd7;
	ld.global.nc.f32 	%f1, [%rd8];
	mul.wide.s32 	%rd9, %r18, 4;
	add.s64 	%rd10, %rd6, %rd9;
	st.global.f32 	[%rd10], %f1;
$L__BB11_2:
	ret;

}
	// .globl	_ZN8pygpukit3ops2nn31kv_cache_prefill_gqa_f16_kernelEPK6__halfPS2_iiiiii
.visible .entry _ZN8pygpukit3ops2nn31kv_cache_prefill_gqa_f16_kernelEPK6__halfPS2_iiiiii(
	.param .u64 .ptr .align 1 _ZN8pygpukit3ops2nn31kv_cache_prefill_gqa_f16_kernelEPK6__halfPS2_iiiiii_param_0,
	.param .u64 .ptr .align 1 _ZN8pygpukit3ops2nn31kv_cache_prefill_gqa_f16_kernelEPK6__halfPS2_iiiiii_param_1,
	.param .u32 _ZN8pygpukit3ops2nn31kv_cache_prefill_gqa_f16_kernelEPK6__halfPS2_iiiiii_param_2,
	.param .u32 _ZN8pygpukit3ops2nn31kv_cache_prefill_gqa_f16_kernelEPK6__halfPS2_iiiiii_param_3,
	.param .u32 _ZN8pygpukit3ops2nn31kv_cache_prefill_gqa_f16_kernelEPK6__halfPS2_iiiiii_param_4,
	.param .u32 _ZN8pygpukit3ops2nn31kv_cache_prefill_gqa_f16_kernelEPK6__halfPS2_iiiiii_param_5,
	.param .u32 _ZN8pygpukit3ops2nn31kv_cache_prefill_gqa_f16_kernelEPK6__halfPS2_iiiiii_param_6,
	.param .u32 _ZN8pygpukit3ops2nn31kv_cache_prefill_gqa_f16_kernelEPK6__halfPS2_iiiiii_param_7
)
{
	.reg .pred 	%p<2>;
	.reg .b16 	%rs<2>;
	.reg .b32 	%r<26>;
	.reg .b64 	%rd<9>;

	ld.param.u64 	%rd1, [_ZN8pygpukit3ops2nn31kv_cache_prefill_gqa_f16_kernelEPK6__halfPS2_iiiiii_param_0];
	ld.param.u64 	%rd2, [_ZN8pygpukit3ops2nn31kv_cache_prefill_gqa_f16_kernelEPK6__halfPS2_iiiiii_param_1];
	ld.param.u32 	%r3, [_ZN8pygpukit3ops2nn31kv_cache_prefill_gqa_f16_kernelEPK6__halfPS2_iiiiii_param_2];
	ld.param.u32 	%r4, [_ZN8pygpukit3ops2nn31kv_cache_prefill_gqa_f16_kernelEPK6__halfPS2_iiiiii_param_3];
	ld.param.u32 	%r5, [_ZN8pygpukit3ops2nn31kv_cache_prefill_gqa_f16_kernelEPK6__halfPS2_iiiiii_param_4];
	ld.param.u32 	%r6, [_ZN8pygpukit3ops2nn31kv_cache_prefill_gqa_f16_kernelEPK6__halfPS2_iiiiii_param_5];
	ld.param.u32 	%r7, [_ZN8pygpukit3ops2nn31kv_cache_prefill_gqa_f16_kernelEPK6__halfPS2_iiiiii_param_6];
	ld.param.u32 	%r8, [_ZN8pygpukit3ops2nn31kv_cache_prefill_gqa_f16_kernelEPK6__halfPS2_iiiiii_param_7];
	mul.lo.s32 	%r1, %r5, %r3;
	mul.lo.s32 	%r9, %r1, %r8;
	mov.u32 	%r10, %ctaid.x;
	mov.u32 	%r11, %ntid.x;
	mov.u32 	%r12, %tid.x;
	mad.lo.s32 	%r2, %r10, %r11, %r12;
	setp.ge.s32 	%p1, %r2, %r9;
	@%p1 bra 	$L__BB12_2;
	cvta.to.global.u64 	%rd3, %rd1;
	cvta.to.global.u64 	%rd4, %rd2;
	div.s32 	%r13, %r2, %r1;
	mul.lo.s32 	%r14, %r13, %r1;
	sub.s32 	%r15, %r2, %r14;
	div.s32 	%r16, %r15, %r5;
	mul.lo.s32 	%r17, %r16, %r5;
	sub.s32 	%r18, %r15, %r17;
	div.s32 	%r19, %r3, %r4;
	div.s32 	%r20, %r16, %r19;
	mad.lo.s32 	%r21, %r13, %r4, %r20;
	mad.lo.s32 	%r22, %r21, %r5, %r18;
	add.s32 	%r23, %r13, %r7;
	mad.lo.s32 	%r24, %r16, %r6, %r23;
	mad.lo.s32 	%r25, %r24, %r5, %r18;
	mul.wide.s32 	%rd5, %r25, 2;
	add.s64 	%rd6, %rd4, %rd5;
	mul.wide.s32 	%rd7, %r22, 2;
	add.s64 	%rd8, %rd3, %rd7;
	ld.global.nc.u16 	%rs1, [%rd8];
	st.global.u16 	[%rd6], %rs1;
$L__BB12_2:
	ret;

}
	// .globl	_ZN8pygpukit3ops2nn32kv_cache_prefill_gqa_bf16_kernelEPK13__nv_bfloat16PS2_iiiiii
.visible .entry _ZN8pygpukit3ops2nn32kv_cache_prefill_gqa_bf16_kernelEPK13__nv_bfloat16PS2_iiiiii(
	.param .u64 .ptr .align 1 _ZN8pygpukit3ops2nn32kv_cache_prefill_gqa_bf16_kernelEPK13__nv_bfloat16PS2_iiiiii_param_0,
	.param .u64 .ptr .align 1 _ZN8pygpukit3ops2nn32kv_cache_prefill_gqa_bf16_kernelEPK13__nv_bfloat16PS2_iiiiii_param_1,
	.param .u32 _ZN8pygpukit3ops2nn32kv_cache_prefill_gqa_bf16_kernelEPK13__nv_bfloat16PS2_iiiiii_param_2,
	.param .u32 _ZN8pygpukit3ops2nn32kv_cache_prefill_gqa_bf16_kernelEPK13__nv_bfloat16PS2_iiiiii_param_3,
	.param .u32 _ZN8pygpukit3ops2nn32kv_cache_prefill_gqa_bf16_kernelEPK13__nv_bfloat16PS2_iiiiii_param_4,
	.param .u32 _ZN8pygpukit3ops2nn32kv_cache_prefill_gqa_bf16_kernelEPK13__nv_bfloat16PS2_iiiiii_param_5,
	.param .u32 _ZN8pygpukit3ops2nn32kv_cache_prefill_gqa_bf16_kernelEPK13__nv_bfloat16PS2_iiiiii_param_6,
	.param .u32 _ZN8pygpukit3ops2nn32kv_cache_prefill_gqa_bf16_kernelEPK13__nv_bfloat16PS2_iiiiii_param_7
)
{
	.reg .pred 	%p<2>;
	.reg .b16 	%rs<2>;
	.reg .b32 	%r<26>;
	.reg .b64 	%rd<9>;

	ld.param.u64 	%rd1, [_ZN8pygpukit3ops2nn32kv_cache_prefill_gqa_bf16_kernelEPK13__nv_bfloat16PS2_iiiiii_param_0];
	ld.param.u64 	%rd2, [_ZN8pygpukit3ops2nn32kv_cache_prefill_gqa_bf16_kernelEPK13__nv_bfloat16PS2_iiiiii_param_1];
	ld.param.u32 	%r3, [_ZN8pygpukit3ops2nn32kv_cache_prefill_gqa_bf16_kernelEPK13__nv_bfloat16PS2_iiiiii_param_2];
	ld.param.u32 	%r4, [_ZN8pygpukit3ops2nn32kv_cache_prefill_gqa_bf16_kernelEPK13__nv_bfloat16PS2_iiiiii_param_3];
	ld.param.u32 	%r5, [_ZN8pygpukit3ops2nn32kv_cache_prefill_gqa_bf16_kernelEPK13__nv_bfloat16PS2_iiiiii_param_4];
	ld.param.u32 	%r6, [_ZN8pygpukit3ops2nn32kv_cache_prefill_gqa_bf16_kernelEPK13__nv_bfloat16PS2_iiiiii_param_5];
	ld.param.u32 	%r7, [_ZN8pygpukit3ops2nn32kv_cache_prefill_gqa_bf16_kernelEPK13__nv_bfloat16PS2_iiiiii_param_6];
	ld.param.u32 	%r8, [_ZN8pygpukit3ops2nn32kv_cache_prefill_gqa_bf16_kernelEPK13__nv_bfloat16PS2_iiiiii_param_7];
	mul.lo.s32 	%r1, %r5, %r3;
	mul.lo.s32 	%r9, %r1, %r8;
	mov.u32 	%r10, %ctaid.x;
	mov.u32 	%r11, %ntid.x;
	mov.u32 	%r12, %tid.x;
	mad.lo.s32 	%r2, %r10, %r11, %r12;
	setp.ge.s32 	%p1, %r2, %r9;
	@%p1 bra 	$L__BB13_2;
	cvta.to.global.u64 	%rd3, %rd1;
	cvta.to.global.u64 	%rd4, %rd2;
	div.s32 	%r13, %r2, %r1;
	mul.lo.s32 	%r14, %r13, %r1;
	sub.s32 	%r15, %r2, %r14;
	div.s32 	%r16, %r15, %r5;
	mul.lo.s32 	%r17, %r16, %r5;
	sub.s32 	%r18, %r15, %r17;
	div.s32 	%r19, %r3, %r4;
	div.s32 	%r20, %r16, %r19;
	mad.lo.s32 	%r21, %r13, %r4, %r20;
	mad.lo.s32 	%r22, %r21, %r5, %r18;
	add.s32 	%r23, %r13, %r7;
	mad.lo.s32 	%r24, %r16, %r6, %r23;
	mad.lo.s32 	%r25, %r24, %r5, %r18;
	mul.wide.s32 	%rd5, %r25, 2;
	add.s64 	%rd6, %rd4, %rd5;
	mul.wide.s32 	%rd7, %r22, 2;
	add.s64 	%rd8, %rd3, %rd7;
	ld.global.nc.u16 	%rs1, [%rd8];
	st.global.u16 	[%rd6], %rs1;
$L__BB13_2:
	ret;

}
	// .globl	_ZN8pygpukit3ops2nn31kv_cache_prefill_gqa_f32_kernelEPKfPfiiiiii
.visible .entry _ZN8pygpukit3ops2nn31kv_cache_prefill_gqa_f32_kernelEPKfPfiiiiii(
	.param .u64 .ptr .align 1 _ZN8pygpukit3ops2nn31kv_cache_prefill_gqa_f32_kernelEPKfPfiiiiii_param_0,
	.param .u64 .ptr .align 1 _ZN8pygpukit3ops2nn31kv_cache_prefill_gqa_f32_kernelEPKfPfiiiiii_param_1,
	.param .u32 _ZN8pygpukit3ops2nn31kv_cache_prefill_gqa_f32_kernelEPKfPfiiiiii_param_2,
	.param .u32 _ZN8pygpukit3ops2nn31kv_cache_prefill_gqa_f32_kernelEPKfPfiiiiii_param_3,
	.param .u32 _ZN8pygpukit3ops2nn31kv_cache_prefill_gqa_f32_kernelEPKfPfiiiiii_param_4,
	.param .u32 _ZN8pygpukit3ops2nn31kv_cache_prefill_gqa_f32_kernelEPKfPfiiiiii_param_5,
	.param .u32 _ZN8pygpukit3ops2nn31kv_cache_prefill_gqa_f32_kernelEPKfPfiiiiii_param_6,
	.param .u32 _ZN8pygpukit3ops2nn31kv_cache_prefill_gqa_f32_kernelEPKfPfiiiiii_param_7
)
{
	.reg .pred 	%p<2>;
	.reg .b32 	%r<26>;
	.reg .b32 	%f<2>;
	.reg .b64 	%rd<9>;

	ld.param.u64 	%rd1, [_ZN8pygpukit3ops2nn31kv_cache_prefill_gqa_f32_kernelEPKfPfiiiiii_param_0];
	ld.param.u64 	%rd2, [_ZN8pygpukit3ops2nn31kv_cache_prefill_gqa_f32_kernelEPKfPfiiiiii_param_1];
	ld.param.u32 	%r3, [_ZN8pygpukit3ops2nn31kv_cache_prefill_gqa_f32_kernelEPKfPfiiiiii_param_2];
	ld.param.u32 	%r4, [_ZN8pygpukit3ops2nn31kv_cache_prefill_gqa_f32_kernelEPKfPfiiiiii_param_3];
	ld.param.u32 	%r5, [_ZN8pygpukit3ops2nn31kv_cache_prefill_gqa_f32_kernelEPKfPfiiiiii_param_4];
	ld.param.u32 	%r6, [_ZN8pygpukit3ops2nn31kv_cache_prefill_gqa_f32_kernelEPKfPfiiiiii_param_5];
	ld.param.u32 	%r7, [_ZN8pygpukit3ops2nn31kv_cache_prefill_gqa_f32_kernelEPKfPfiiiiii_param_6];
	ld.param.u32 	%r8, [_ZN8pygpukit3ops2nn31kv_cache_prefill_gqa_f32_kernelEPKfPfiiiiii_param_7];
	mul.lo.s32 	%r1, %r5, %r3;
	mul.lo.s32 	%r9, %r1, %r8;
	mov.u32 	%r10, %ctaid.x;
	mov.u32 	%r11, %ntid.x;
	mov.u32 	%r12, %tid.x;
	mad.lo.s32 	%r2, %r10, %r11, %r12;
	setp.ge.s32 	%p1, %r2, %r9;
	@%p1 bra 	$L__BB14_2;
	cvta.to.global.u64 	%rd3, %rd1;
	cvta.to.global.u64 	%rd4, %rd2;
	div.s32 	%r13, %r2, %r1;
	mul.lo.s32 	%r14, %r13, %r1;
	sub.s32 	%r15, %r2, %r14;
	div.s32 	%r16, %r15, %r5;
	mul.lo.s32 	%r17, %r16, %r5;
	sub.s32 	%r18, %r15, %r17;
	div.s32 	%r19, %r3, %r4;
	div.s32 	%r20, %r16, %r19;
	mad.lo.s32 	%r21, %r13, %r4, %r20;
	mad.lo.s32 	%r22, %r21, %r5, %r18;
	add.s32 	%r23, %r13, %r7;
	mad.lo.s32 	%r24, %r16, %r6, %r23;
	mad.lo.s32 	%r25, %r24, %r5, %r18;
	mul.wide.s32 	%rd5, %r22, 4;
	add.s64 	%rd6, %rd3, %rd5;
	ld.global.nc.f32 	%f1, [%rd6];
	mul.wide.s32 	%rd7, %r25, 4;
	add.s64 	%rd8, %rd4, %rd7;
	st.global.f32 	[%rd8], %f1;
$L__BB14_2:
	ret;

}


// ===== COMPILED SASS (sm_100) =====

	.target	sm_100

	.elftype	@"ET_EXEC"


//--------------------- .note.nv.tkinfo           --------------------------
	.section	.note.nv.tkinfo,"",@"SHT_NOTE"
	.sectionflags	@"SHF_NOTE_NV_TKINFO"
	.tkinfo
        /*0018*/ 	.word	0x00000002
        /*0030*/ 	.string	""
        /*0030*/ 	.string	"ptxas"
        /*0030*/ 	.string	"Cuda compilation tools, release 13.0, V13.0.88"
        /*0030*/ 	.string	"Build cuda_13.0.r13.0/compiler.36424714_0"
        /*0030*/ 	.string	"-arch sm_100 -m 64 "



//--------------------- .note.nv.cuinfo           --------------------------
	.section	.note.nv.cuinfo,"",@"SHT_NOTE"
	.sectionflags	@"SHF_NOTE_NV_CUINFO"
        /*0018*/ 	.short	0x0002
        /*001a*/ 	.short	0x0064
        /*001c*/ 	.short	0x0082
	.zero		2


//--------------------- .nv.info                  --------------------------
	.section	.nv.info,"",@"SHT_CUDA_INFO"
	.align	4


	//----- nvinfo : EIATTR_REGCOUNT
	.align		4
        /*0000*/ 	.byte	0x04, 0x2f
        /*0002*/ 	.short	(.L_1 - .L_0)
	.align		4
.L_0:
        /*0004*/ 	.word	index@(_ZN8pygpukit3ops2nn26kv_cache_update_f16_kernelEPK6__halfPS2_iii)
        /*0008*/ 	.word	0x0000000a


	//----- nvinfo : EIATTR_FRAME_SIZE
	.align		4
.L_1:
        /*000c*/ 	.byte	0x04, 0x11
        /*000e*/ 	.short	(.L_3 - .L_2)
	.align		4
.L_2:
        /*0010*/ 	.word	index@(_ZN8pygpukit3ops2nn26kv_cache_update_f16_kernelEPK6__halfPS2_iii)
        /*0014*/ 	.word	0x00000000


	//----- nvinfo : EIATTR_REGCOUNT
	.align		4
.L_3:
        /*0018*/ 	.byte	0x04, 0x2f
        /*001a*/ 	.short	(.L_5 - .L_4)
	.align		4
.L_4:
        /*001c*/ 	.word	index@(_ZN8pygpukit3ops2nn27kv_cache_update_bf16_kernelEPK13__nv_bfloat16PS2_iii)
        /*0020*/ 	.word	0x0000000a


	//----- nvinfo : EIATTR_FRAME_SIZE
	.align		4
.L_5:
        /*0024*/ 	.byte	0x04, 0x11
        /*0026*/ 	.short	(.L_7 - .L_6)
	.align		4
.L_6:
        /*0028*/ 	.word	index@(_ZN8pygpukit3ops2nn27kv_cache_update_bf16_kernelEPK13__nv_bfloat16PS2_iii)
        /*002c*/ 	.word	0x00000000


	//----- nvinfo : EIATTR_REGCOUNT
	.align		4
.L_7:
        /*0030*/ 	.byte	0x04, 0x2f
        /*0032*/ 	.short	(.L_9 - .L_8)
	.align		4
.L_8:
        /*0034*/ 	.word	index@(_ZN8pygpukit3ops2nn26kv_cache_update_f32_kernelEPKfPfiii)
        /*0038*/ 	.word	0x0000000a


	//----- nvinfo : EIATTR_FRAME_SIZE
	.align		4
.L_9:
        /*003c*/ 	.byte	0x04, 0x11
        /*003e*/ 	.short	(.L_11 - .L_10)
	.align		4
.L_10:
        /*0040*/ 	.word	index@(_ZN8pygpukit3ops2nn26kv_cache_update_f32_kernelEPKfPfiii)
        /*0044*/ 	.word	0x00000000


	//----- nvinfo : EIATTR_REGCOUNT
	.align		4
.L_11:
        /*0048*/ 	.byte	0x04, 0x2f
        /*004a*/ 	.short	(.L_13 - .L_12)
	.align		4
.L_12:
        /*004c*/ 	.word	index@(_ZN8pygpukit3ops2nn27kv_cache_prefill_f16_kernelEPK6__halfPS2_iiii)
        /*0050*/ 	.word	0x0000000e


	//----- nvinfo : EIATTR_FRAME_SIZE
	.align		4
.L_13:
        /*0054*/ 	.byte	0x04, 0x11
        /*0056*/ 	.short	(.L_15 - .L_14)
	.align		4
.L_14:
        /*0058*/ 	.word	index@(_ZN8pygpukit3ops2nn27kv_cache_prefill_f16_kernelEPK6__halfPS2_iiii)
        /*005c*/ 	.word	0x00000000


	//----- nvinfo : EIATTR_REGCOUNT
	.align		4
.L_15:
        /*0060*/ 	.byte	0x04, 0x2f
        /*0062*/ 	.short	(.L_17 - .L_16)
	.align		4
.L_16:
        /*0064*/ 	.word	index@(_ZN8pygpukit3ops2nn28kv_cache_prefill_bf16_kernelEPK13__nv_bfloat16PS2_iiii)
        /*0068*/ 	.word	0x0000000e


	//----- nvinfo : EIATTR_FRAME_SIZE
	.align		4
.L_17:
        /*006c*/ 	.byte	0x04, 0x11
        /*006e*/ 	.short	(.L_19 - .L_18)
	.align		4
.L_18:
        /*0070*/ 	.word	index@(_ZN8pygpukit3ops2nn28kv_cache_prefill_bf16_kernelEPK13__nv_bfloat16PS2_iiii)
        /*0074*/ 	.word	0x00000000


	//----- nvinfo : EIATTR_REGCOUNT
	.align		4
.L_19:
        /*0078*/ 	.byte	0x04, 0x2f
        /*007a*/ 	.short	(.L_21 - .L_20)
	.align		4
.L_20:
        /*007c*/ 	.word	index@(_ZN8pygpukit3ops2nn27kv_cache_prefill_f32_kernelEPKfPfiiii)
        /*0080*/ 	.word	0x0000000e


	//----- nvinfo : EIATTR_FRAME_SIZE
	.align		4
.L_21:
        /*0084*/ 	.byte	0x04, 0x11
        /*0086*/ 	.short	(.L_23 - .L_22)
	.align		4
.L_22:
        /*0088*/ 	.word	index@(_ZN8pygpukit3ops2nn27kv_cache_prefill_f32_kernelEPKfPfiiii)
        /*008c*/ 	.word	0x00000000


	//----- nvinfo : EIATTR_REGCOUNT
	.align		4
.L_23:
        /*0090*/ 	.byte	0x04, 0x2f
        /*0092*/ 	.short	(.L_25 - .L_24)
	.align		4
.L_24:
        /*0094*/ 	.word	index@(_ZN8pygpukit3ops2nn30kv_cache_update_gqa_f16_kernelEPK6__halfPS2_iiiii)
        /*0098*/ 	.word	0x00000010


	//----- nvinfo : EIATTR_FRAME_SIZE
	.align		4
.L_25:
        /*009c*/ 	.byte	0x04, 0x11
        /*009e*/ 	.short	(.L_27 - .L_26)
	.align		4
.L_26:
        /*00a0*/ 	.word	index@(_ZN8pygpukit3ops2nn30kv_cache_update_gqa_f16_kernelEPK6__halfPS2_iiiii)
        /*00a4*/ 	.word	0x00000000


	//----- nvinfo : EIATTR_REGCOUNT
	.align		4
.L_27:
        /*00a8*/ 	.byte	0x04, 0x2f
        /*00aa*/ 	.short	(.L_29 - .L_28)
	.align		4
.L_28:
        /*00ac*/ 	.word	index@(_ZN8pygpukit3ops2nn31kv_cache_update_gqa_bf16_kernelEPK13__nv_bfloat16PS2_iiiii)
        /*00b0*/ 	.word	0x00000010


	//----- nvinfo : EIATTR_FRAME_SIZE
	.align		4
.L_29:
        /*00b4*/ 	.byte	0x04, 0x11
        /*00b6*/ 	.short	(.L_31 - .L_30)
	.align		4
.L_30:
        /*00b8*/ 	.word	index@(_ZN8pygpukit3ops2nn31kv_cache_update_gqa_bf16_kernelEPK13__nv_bfloat16PS2_iiiii)
        /*00bc*/ 	.word	0x00000000


	//----- nvinfo : EIATTR_REGCOUNT
	.align		4
.L_31:
        /*00c0*/ 	.byte	0x04, 0x2f
        /*00c2*/ 	.short	(.L_33 - .L_32)
	.align		4
.L_32:
        /*00c4*/ 	.word	index@(_ZN8pygpukit3ops2nn30kv_cache_update_gqa_f32_kernelEPKfPfiiiii)
        /*00c8*/ 	.word	0x00000010


	//----- nvinfo : EIATTR_FRAME_SIZE
	.align		4
.L_33:
        /*00cc*/ 	.byte	0x04, 0x11
        /*00ce*/ 	.short	(.L_35 - .L_34)
	.align		4
.L_34:
        /*00d0*/ 	.word	index@(_ZN8pygpukit3ops2nn30kv_cache_update_gqa_f32_kernelEPKfPfiiiii)
        /*00d4*/ 	.word	0x00000000


	//----- nvinfo : EIATTR_REGCOUNT
	.align		4
.L_35:
        /*00d8*/ 	.byte	0x04, 0x2f
        /*00da*/ 	.short	(.L_37 - .L_36)
	.align		4
.L_36:
        /*00dc*/ 	.word	index@(_ZN8pygpukit3ops2nn34kv_cache_update_gqa_f16_kernel_ptrEPK6__halfPS2_iiiiPKi)
        /*00e0*/ 	.word	0x00000010


	//----- nvinfo : EIATTR_FRAME_SIZE
	.align		4
.L_37:
        /*00e4*/ 	.byte	0x04, 0x11
        /*00e6*/ 	.short	(.L_39 - .L_38)
	.align		4
.L_38:
        /*00e8*/ 	.word	index@(_ZN8pygpukit3ops2nn34kv_cache_update_gqa_f16_kernel_ptrEPK6__halfPS2_iiiiPKi)
        /*00ec*/ 	.word	0x00000000


	//----- nvinfo : EIATTR_REGCOUNT
	.align		4
.L_39:
        /*00f0*/ 	.byte	0x04, 0x2f
        /*00f2*/ 	.short	(.L_41 - .L_40)
	.align		4
.L_40:
        /*00f4*/ 	.word	index@(_ZN8pygpukit3ops2nn35kv_cache_update_gqa_bf16_kernel_ptrEPK13__nv_bfloat16PS2_iiiiPKi)
        /*00f8*/ 	.word	0x00000010


	//----- nvinfo : EIATTR_FRAME_SIZE
	.align		4
.L_41:
        /*00fc*/ 	.byte	0x04, 0x11
        /*00fe*/ 	.short	(.L_43 - .L_42)
	.align		4
.L_42:
        /*0100*/ 	.word	index@(_ZN8pygpukit3ops2nn35kv_cache_update_gqa_bf16_kernel_ptrEPK13__nv_bfloat16PS2_iiiiPKi)
        /*0104*/ 	.word	0x00000000


	//----- nvinfo : EIATTR_REGCOUNT
	.align		4
.L_43:
        /*0108*/ 	.byte	0x04, 0x2f
        /*010a*/ 	.short	(.L_45 - .L_44)
	.align		4
.L_44:
        /*010c*/ 	.word	index@(_ZN8pygpukit3ops2nn34kv_cache_update_gqa_f32_kernel_ptrEPKfPfiiiiPKi)
        /*0110*/ 	.word	0x00000010


	//----- nvinfo : EIATTR_FRAME_SIZE
	.align		4
.L_45:
        /*0114*/ 	.byte	0x04, 0x11
        /*0116*/ 	.short	(.L_47 - .L_46)
	.align		4
.L_46:
        /*0118*/ 	.word	index@(_ZN8pygpukit3ops2nn34kv_cache_update_gqa_f32_kernel_ptrEPKfPfiiiiPKi)
        /*011c*/ 	.word	0x00000000


	//----- nvinfo : EIATTR_REGCOUNT
	.align		4
.L_47:
        /*0120*/ 	.byte	0x04, 0x2f
        /*0122*/ 	.short	(.L_49 - .L_48)
	.align		4
.L_48:
        /*0124*/ 	.word	index@(_ZN8pygpukit3ops2nn31kv_cache_prefill_gqa_f16_kernelEPK6__halfPS2_iiiiii)
        /*0128*/ 	.word	0x00000015


	//----- nvinfo : EIATTR_FRAME_SIZE
	.align		4
.L_49:
        /*012c*/ 	.byte	0x04, 0x11
        /*012e*/ 	.short	(.L_51 - .L_50)
	.align		4
.L_50:
        /*0130*/ 	.word	index@(_ZN8pygpukit3ops2nn31kv_cache_prefill_gqa_f16_kernelEPK6__halfPS2_iiiiii)
        /*0134*/ 	.word	0x00000000


	//----- nvinfo : EIATTR_REGCOUNT
	.align		4
.L_51:
        /*0138*/ 	.byte	0x04, 0x2f
        /*013a*/ 	.short	(.L_53 - .L_52)
	.align		4
.L_52:
        /*013c*/ 	.word	index@(_ZN8pygpukit3ops2nn32kv_cache_prefill_gqa_bf16_kernelEPK13__nv_bfloat16PS2_iiiiii)
        /*0140*/ 	.word	0x00000015


	//----- nvinfo : EIATTR_FRAME_SIZE
	.align		4
.L_53:
        /*0144*/ 	.byte	0x04, 0x11
        /*0146*/ 	.short	(.L_55 - .L_54)
	.align		4
.L_54:
        /*0148*/ 	.word	index@(_ZN8pygpukit3ops2nn32kv_cache_prefill_gqa_bf16_kernelEPK13__nv_bfloat16PS2_iiiiii)
        /*014c*/ 	.word	0x00000000


	//----- nvinfo : EIATTR_REGCOUNT
	.align		4
.L_55:
        /*0150*/ 	.byte	0x04, 0x2f
        /*0152*/ 	.short	(.L_57 - .L_56)
	.align		4
.L_56:
        /*0154*/ 	.word	index@(_ZN8pygpukit3ops2nn31kv_cache_prefill_gqa_f32_kernelEPKfPfiiiiii)
        /*0158*/ 	.word	0x00000015


	//----- nvinfo : EIATTR_FRAME_SIZE
	.align		4
.L_57:
        /*015c*/ 	.byte	0x04, 0x11
        /*015e*/ 	.short	(.L_59 - .L_58)
	.align		4
.L_58:
        /*0160*/ 	.word	index@(_ZN8pygpukit3ops2nn31kv_cache_prefill_gqa_f32_kernelEPKfPfiiiiii)
        /*0164*/ 	.word	0x00000000


	//----- nvinfo : EIATTR_MIN_STACK_SIZE
	.align		4
.L_59:
        /*0168*/ 	.byte	0x04, 0x12
        /*016a*/ 	.short	(.L_61 - .L_60)
	.align		4
.L_60:
        /*016c*/ 	.word	index@(_ZN8pygpukit3ops2nn31kv_cache_prefill_gqa_f32_kernelEPKfPfiiiiii)
        /*0170*/ 	.word	0x00000000


	//----- nvinfo : EIATTR_MIN_STACK_SIZE
	.align		4
.L_61:
        /*0174*/ 	.byte	0x04, 0x12
        /*0176*/ 	.short	(.L_63 - .L_62)
	.align		4
.L_62:
        /*0178*/ 	.word	index@(_ZN8pygpukit3ops2nn32kv_cache_prefill_gqa_bf16_kernelEPK13__nv_bfloat16PS2_iiiiii)
        /*017c*/ 	.word	0x00000000


	//----- nvinfo : EIATTR_MIN_STACK_SIZE
	.align		4
.L_63:
        /*0180*/ 	.byte	0x04, 0x12
        /*0182*/ 	.short	(.L_65 - .L_64)
	.align		4
.L_64:
        /*0184*/ 	.word	index@(_ZN8pygpukit3ops2nn31kv_cache_prefill_gqa_f16_kernelEPK6__halfPS2_iiiiii)
        /*0188*/ 	.word	0x00000000


	//----- nvinfo : EIATTR_MIN_STACK_SIZE
	.align		4
.L_65:
        /*018c*/ 	.byte	0x04, 0x12
        /*018e*/ 	.short	(.L_67 - .L_66)
	.align		4
.L_66:
        /*0190*/ 	.word	index@(_ZN8pygpukit3ops2nn34kv_cache_update_gqa_f32_kernel_ptrEPKfPfiiiiPKi)
        /*0194*/ 	.word	0x00000000


	//----- nvinfo : EIATTR_MIN_STACK_SIZE
	.align		4
.L_67:
        /*0198*/ 	.byte	0x04, 0x12
        /*019a*/ 	.short	(.L_69 - .L_68)
	.align		4
.L_68:
        /*019c*/ 	.word	index@(_ZN8pygpukit3ops2nn35kv_cache_update_gqa_bf16_kernel_ptrEPK13__nv_bfloat16PS2_iiiiPKi)
        /*01a0*/ 	.word	0x00000000


	//----- nvinfo : EIATTR_MIN_STACK_SIZE
	.align		4
.L_69:
        /*01a4*/ 	.byte	0x04, 0x12
        /*01a6*/ 	.short	(.L_71 - .L_70)
	.align		4
.L_70:
        /*01a8*/ 	.word	index@(_ZN8pygpukit3ops2nn34kv_cache_update_gqa_f16_kernel_ptrEPK6__halfPS2_iiiiPKi)
        /*01ac*/ 	.word	0x00000000


	//----- nvinfo : EIATTR_MIN_STACK_SIZE
	.align		4
.L_71:
        /*01b0*/ 	.byte	0x04, 0x12
        /*01b2*/ 	.short	(.L_73 - .L_72)
	.align		4
.L_72:
        /*01b4*/ 	.word	index@(_ZN8pygpukit3ops2nn30kv_cache_update_gqa_f32_kernelEPKfPfiiiii)
        /*01b8*/ 	.word	0x00000000


	//----- nvinfo : EIATTR_MIN_STACK_SIZE
	.align		4
.L_73:
        /*01bc*/ 	.byte	0x04, 0x12
        /*01be*/ 	.short	(.L_75 - .L_74)
	.align		4
.L_74:
        /*01c0*/ 	.word	index@(_ZN8pygpukit3ops2nn31kv_cache_update_gqa_bf16_kernelEPK13__nv_bfloat16PS2_iiiii)
        /*01c4*/ 	.word	0x00000000


	//----- nvinfo : EIATTR_MIN_STACK_SIZE
	.align		4
.L_75:
        /*01c8*/ 	.byte	0x04, 0x12
        /*01ca*/ 	.short	(.L_77 - .L_76)
	.align		4
.L_76:
        /*01cc*/ 	.word	index@(_ZN8pygpukit3ops2nn30kv_cache_update_gqa_f16_kernelEPK6__halfPS2_iiiii)
        /*01d0*/ 	.word	0x00000000


	//----- nvinfo : EIATTR_MIN_STACK_SIZE
	.align		4
.L_77:
        /*01d4*/ 	.byte	0x04, 0x12
        /*01d6*/ 	.short	(.L_79 - .L_78)
	.align		4
.L_78:
        /*01d8*/ 	.word	index@(_ZN8pygpukit3ops2nn27kv_cache_prefill_f32_kernelEPKfPfiiii)
        /*01dc*/ 	.word	0x00000000


	//----- nvinfo : EIATTR_MIN_STACK_SIZE
	.align		4
.L_79:
        /*01e0*/ 	.byte	0x04, 0x12
        /*01e2*/ 	.short	(.L_81 - .L_80)
	.align		4
.L_80:
        /*01e4*/ 	.word	index@(_ZN8pygpukit3ops2nn28kv_cache_prefill_bf16_kernelEPK13__nv_bfloat16PS2_iiii)
        /*01e8*/ 	.word	0x00000000


	//----- nvinfo : EIATTR_MIN_STACK_SIZE
	.align		4
.L_81:
        /*01ec*/ 	.byte	0x04, 0x12
        /*01ee*/ 	.short	(.L_83 - .L_82)
	.align		4
.L_82:
        /*01f0*/ 	.word	index@(_ZN8pygpukit3ops2nn27kv_cache_prefill_f16_kernelEPK6__halfPS2_iiii)
        /*01f4*/ 	.word	0x00000000


	//----- nvinfo : EIATTR_MIN_STACK_SIZE
	.align		4
.L_83:
        /*01f8*/ 	.byte	0x04, 0x12
        /*01fa*/ 	.short	(.L_85 - .L_84)
	.align		4
.L_84:
        /*01fc*/ 	.word	index@(_ZN8pygpukit3ops2nn26kv_cache_update_f32_kernelEPKfPfiii)
        /*0200*/ 	.word	0x00000000


	//----- nvinfo : EIATTR_MIN_STACK_SIZE
	.align		4
.L_85:
        /*0204*/ 	.byte	0x04, 0x12
        /*0206*/ 	.short	(.L_87 - .L_86)
	.align		4
.L_86:
        /*0208*/ 	.word	index@(_ZN8pygpukit3ops2nn27kv_cache_update_bf16_kernelEPK13__nv_bfloat16PS2_iii)
        /*020c*/ 	.word	0x00000000


	//----- nvinfo : EIATTR_MIN_STACK_SIZE
	.align		4
.L_87:
        /*0210*/ 	.byte	0x04, 0x12
        /*0212*/ 	.short	(.L_89 - .L_88)
	.align		4
.L_88:
        /*0214*/ 	.word	index@(_ZN8pygpukit3ops2nn26kv_cache_update_f16_kernelEPK6__halfPS2_iii)
        /*0218*/ 	.word	0x00000000
.L_89:


//--------------------- .nv.compat                --------------------------
	.section	.nv.compat,"",@"SHT_CUDA_COMPAT_INFO"
	.align	4
        /*0000*/ 	.byte	0x02, 0x09, 0x00, 0x00, 0x02, 0x02, 0x01, 0x00, 0x02, 0x05, 0x05, 0x00, 0x03, 0x07, 0x01, 0x01
        /*0010*/ 	.byte	0x02, 0x03, 0x00, 0x00, 0x02, 0x06, 0x01, 0x00, 0x04, 0x0b, 0x08, 0x00, 0x09, 0x00, 0x00, 0x00
        /*0020*/ 	.byte	0x00, 0x00, 0x00, 0x00


//--------------------- .nv.info._ZN8pygpukit3ops2nn31kv_cache_prefill_gqa_f32_kernelEPKfPfiiiiii --------------------------
	.section	.nv.info._ZN8pygpukit3ops2nn31kv_cache_prefill_gqa_f32_kernelEPKfPfiiiiii,"",@"SHT_CUDA_INFO"
	.sectionflags	@""
	.align	4


	//----- nvinfo : EIATTR_CUDA_API_VERSION
	.align		4
        /*0000*/ 	.byte	0x04, 0x37
        /*0002*/ 	.short	(.L_91 - .L_90)
.L_90:
        /*0004*/ 	.word	0x00000082


	//----- nvinfo : EIATTR_KPARAM_INFO
	.align		4
.L_91:
        /*0008*/ 	.byte	0x04, 0x17
        /*000a*/ 	.short	(.L_93 - .L_92)
.L_92:
        /*000c*/ 	.word	0x00000000
        /*0010*/ 	.short	0x0007
        /*0012*/ 	.short	0x0024
        /*0014*/ 	.byte	0x00, 0xf0, 0x11, 0x00


	//----- nvinfo : EIATTR_KPARAM_INFO
	.align		4
.L_93:
        /*0018*/ 	.byte	0x04, 0x17
        /*001a*/ 	.short	(.L_95 - .L_94)
.L_94:
        /*001c*/ 	.word	0x00000000
        /*0020*/ 	.short	0x0006
        /*0022*/ 	.short	0x0020
        /*0024*/ 	.byte	0x00, 0xf0, 0x11, 0x00


	//----- nvinfo : EIATTR_KPARAM_INFO
	.align		4
.L_95:
        /*0028*/ 	.byte	0x04, 0x17
        /*002a*/ 	.short	(.L_97 - .L_96)
.L_96:
        /*002c*/ 	.word	0x00000000
        /*0030*/ 	.short	0x0005
        /*0032*/ 	.short	0x001c
        /*0034*/ 	.byte	0x00, 0xf0, 0x11, 0x00


	//----- nvinfo : EIATTR_KPARAM_INFO
	.align		4
.L_97:
        /*0038*/ 	.byte	0x04, 0x17
        /*003a*/ 	.short	(.L_99 - .L_98)
.L_98:
        /*003c*/ 	.word	0x00000000
        /*0040*/ 	.short	0x0004
        /*0042*/ 	.short	0x0018
        /*0044*/ 	.byte	0x00, 0xf0, 0x11, 0x00


	//----- nvinfo : EIATTR_KPARAM_INFO
	.align		4
.L_99:
        /*0048*/ 	.byte	0x04, 0x17
        /*004a*/ 	.short	(.L_101 - .L_100)
.L_100:
        /*004c*/ 	.word	0x00000000
        /*0050*/ 	.short	0x0003
        /*0052*/ 	.short	0x0014
        /*0054*/ 	.byte	0x00, 0xf0, 0x11, 0x00


	//----- nvinfo : EIATTR_KPARAM_INFO
	.align		4
.L_101:
        /*0058*/ 	.byte	0x04, 0x17
        /*005a*/ 	.short	(.L_103 - .L_102)
.L_102:
        /*005c*/ 	.word	0x00000000
        /*0060*/ 	.short	0x0002
        /*0062*/ 	.short	0x0010
        /*0064*/ 	.byte	0x00, 0xf0, 0x11, 0x00


	//----- nvinfo : EIATTR_KPARAM_INFO
	.align		4
.L_103:
        /*0068*/ 	.byte	0x04, 0x17
        /*006a*/ 	.short	(.L_105 - .L_104)
.L_104:
        /*006c*/ 	.word	0x00000000
        /*0070*/ 	.short	0x0001
        /*0072*/ 	.short	0x0008
        /*0074*/ 	.byte	0x00, 0xf5, 0x21, 0x00


	//----- nvinfo : EIATTR_KPARAM_INFO
	.align		4
.L_105:
        /*0078*/ 	.byte	0x04, 0x17
        /*007a*/ 	.short	(.L_107 - .L_106)
.L_106:
        /*007c*/ 	.word	0x00000000
        /*0080*/ 	.short	0x0000
        /*0082*/ 	.short	0x0000
        /*0084*/ 	.byte	0x00, 0xf5, 0x21, 0x00


	//----- nvinfo : EIATTR_SPARSE_MMA_MASK
	.align		4
.L_107:
        /*0088*/ 	.byte	0x03, 0x50
        /*008a*/ 	.short	0x0000


	//----- nvinfo : EIATTR_MAXREG_COUNT
	.align		4
        /*008c*/ 	.byte	0x03, 0x1b
        /*008e*/ 	.short	0x00ff


	//----- nvinfo : EIATTR_MERCURY_ISA_VERSION
	.align		4
        /*0090*/ 	.byte	0x03, 0x5f
        /*0092*/ 	.short	0x0101


	//----- nvinfo : EIATTR_VRC_CTA_INIT_COUNT
	.align		4
        /*0094*/ 	.byte	0x02, 0x4a
	.zero		1
	.zero		1


	//----- nvinfo : EIATTR_EXIT_INSTR_OFFSETS
	.align		4
        /*0098*/ 	.byte	0x04, 0x1c
        /*009a*/ 	.short	(.L_109 - .L_108)


	//   ....[0]....
.L_108:
        /*009c*/ 	.word	0x000000b0


	//   ....[1]....
        /*00a0*/ 	.word	0x00000870


	//----- nvinfo : EIATTR_CBANK_PARAM_SIZE
	.align		4
.L_109:
        /*00a4*/ 	.byte	0x03, 0x19
        /*00a6*/ 	.short	0x0028


	//----- nvinfo : EIATTR_PARAM_CBANK
	.align		4
        /*00a8*/ 	.byte	0x04, 0x0a
        /*00aa*/ 	.short	(.L_111 - .L_110)
	.align		4
.L_110:
        /*00ac*/ 	.word	index@(.nv.constant0._ZN8pygpukit3ops2nn31kv_cache_prefill_gqa_f32_kernelEPKfPfiiiiii)
        /*00b0*/ 	.short	0x0380
        /*00b2*/ 	.short	0x0028


	//----- nvinfo : EIATTR_SW_WAR
	.align		4
.L_111:
        /*00b4*/ 	.byte	0x04, 0x36
        /*00b6*/ 	.short	(.L_113 - .L_112)
.L_112:
        /*00b8*/ 	.word	0x00000008
.L_113:


//--------------------- .nv.info._ZN8pygpukit3ops2nn32kv_cache_prefill_gqa_bf16_kernelEPK13__nv_bfloat16PS2_iiiiii --------------------------
	.section	.nv.info._ZN8pygpukit3ops2nn32kv_cache_prefill_gqa_bf16_kernelEPK13__nv_bfloat16PS2_iiiiii,"",@"SHT_CUDA_INFO"
	.sectionflags	@""
	.align	4


	//----- nvinfo : EIATTR_CUDA_API_VERSION
	.align		4
        /*0000*/ 	.byte	0x04, 0x37
        /*0002*/ 	.short	(.L_115 - .L_114)
.L_114:
        /*0004*/ 	.word	0x00000082


	//----- nvinfo : EIATTR_KPARAM_INFO
	.align		4
.L_115:
        /*0008*/ 	.byte	0x04, 0x17
        /*000a*/ 	.short	(.L_117 - .L_116)
.L_116:
        /*000c*/ 	.word	0x00000000
        /*0010*/ 	.short	0x0007
        /*0012*/ 	.short	0x0024
        /*0014*/ 	.byte	0x00, 0xf0, 0x11, 0x00


	//----- nvinfo : EIATTR_KPARAM_INFO
	.align		4
.L_117:
        /*0018*/ 	.byte	0x04, 0x17
        /*001a*/ 	.short	(.L_119 - .L_118)
.L_118:
        /*001c*/ 	.word	0x00000000
        /*0020*/ 	.short	0x0006
        /*0022*/ 	.short	0x0020
        /*0024*/ 	.byte	0x00, 0xf0, 0x11, 0x00


	//----- nvinfo : EIATTR_KPARAM_INFO
	.align		4
.L_119:
        /*0028*/ 	.byte	0x04, 0x17
        /*002a*/ 	.short	(.L_121 - .L_120)
.L_120:
        /*002c*/ 	.word	0x00000000
        /*0030*/ 	.short	0x0005
        /*0032*/ 	.short	0x001c
        /*0034*/ 	.byte	0x00, 0xf0, 0x11, 0x00


	//----- nvinfo : EIATTR_KPARAM_INFO
	.align		4
.L_121:
        /*0038*/ 	.byte	0x04, 0x17
        /*003a*/ 	.short	(.L_123 - .L_122)
.L_122:
        /*003c*/ 	.word	0x00000000
        /*0040*/ 	.short	0x0004
        /*0042*/ 	.short	0x0018
        /*0044*/ 	.byte	0x00, 0xf0, 0x11, 0x00


	//----- nvinfo : EIATTR_KPARAM_INFO
	.align		4
.L_123:
        /*0048*/ 	.byte	0x04, 0x17
        /*004a*/ 	.short	(.L_125 - .L_124)
.L_124:
        /*004c*/ 	.word	0x00000000
        /*0050*/ 	.short	0x0003
        /*0052*/ 	.short	0x0014
        /*0054*/ 	.byte	0x00, 0xf0, 0x11, 0x00


	//----- nvinfo : EIATTR_KPARAM_INFO
	.align		4
.L_125:
        /*0058*/ 	.byte	0x04, 0x17
        /*005a*/ 	.short	(.L_127 - .L_126)
.L_126:
        /*005c*/ 	.word	0x00000000
        /*0060*/ 	.short	0x0002
        /*0062*/ 	.short	0x0010
        /*0064*/ 	.byte	0x00, 0xf0, 0x11, 0x00


	//----- nvinfo : EIATTR_KPARAM_INFO
	.align		4
.L_127:
        /*0068*/ 	.byte	0x04, 0x17
        /*006a*/ 	.short	(.L_129 - .L_128)
.L_128:
        /*006c*/ 	.word	0x00000000
        /*0070*/ 	.short	0x0001
        /*0072*/ 	.short	0x0008
        /*0074*/ 	.byte	0x00, 0xf5, 0x21, 0x00


	//----- nvinfo : EIATTR_KPARAM_INFO
	.align		4
.L_129:
        /*0078*/ 	.byte	0x04, 0x17
        /*007a*/ 	.short	(.L_131 - .L_130)
.L_130:
        /*007c*/ 	.word	0x00000000
        /*0080*/ 	.short	0x0000
        /*0082*/ 	.short	0x0000
        /*0084*/ 	.byte	0x00, 0xf5, 0x21, 0x00


	//----- nvinfo : EIATTR_SPARSE_MMA_MASK
	.align		4
.L_131:
        /*0088*/ 	.byte	0x03, 0x50
        /*008a*/ 	.short	0x0000


	//----- nvinfo : EIATTR_MAXREG_COUNT
	.align		4
        /*008c*/ 	.byte	0x03, 0x1b
        /*008e*/ 	.short	0x00ff


	//----- nvinfo : EIATTR_MERCURY_ISA_VERSION
	.align		4
        /*0090*/ 	.byte	0x03, 0x5f
        /*0092*/ 	.short	0x0101


	//----- nvinfo : EIATTR_VRC_CTA_INIT_COUNT
	.align		4
        /*0094*/ 	.byte	0x02, 0x4a
	.zero		1
	.zero		1


	//----- nvinfo : EIATTR_EXIT_INSTR_OFFSETS
	.align		4
        /*0098*/ 	.byte	0x04, 0x1c
        /*009a*/ 	.short	(.L_133 - .L_132)


	//   ....[0]....
.L_132:
        /*009c*/ 	.word	0x000000b0


	//   ....[1]....
        /*00a0*/ 	.word	0x00000870


	//----- nvinfo : EIATTR_CBANK_PARAM_SIZE
	.align		4
.L_133:
        /*00a4*/ 	.byte	0x03, 0x19
        /*00a6*/ 	.short	0x0028


	//----- nvinfo : EIATTR_PARAM_CBANK
	.align		4
        /*00a8*/ 	.byte	0x04, 0x0a
        /*00aa*/ 	.short	(.L_135 - .L_134)
	.align		4
.L_134:
        /*00ac*/ 	.word	index@(.nv.constant0._ZN8pygpukit3ops2nn32kv_cache_prefill_gqa_bf16_kernelEPK13__nv_bfloat16PS2_iiiiii)
        /*00b0*/ 	.short	0x0380
        /*00b2*/ 	.short	0x0028


	//----- nvinfo : EIATTR_SW_WAR
	.align		4
.L_135:
        /*00b4*/ 	.byte	0x04, 0x36
        /*00b6*/ 	.short	(.L_137 - .L_136)
.L_136:
        /*00b8*/ 	.word	0x00000008
.L_137:


//--------------------- .nv.info._ZN8pygpukit3ops2nn31kv_cache_prefill_gqa_f16_kernelEPK6__halfPS2_iiiiii --------------------------
	.section	.nv.info._ZN8pygpukit3ops2nn31kv_cache_prefill_gqa_f16_kernelEPK6__halfPS2_iiiiii,"",@"SHT_CUDA_INFO"
	.sectionflags	@""
	.align	4


	//----- nvinfo : EIATTR_CUDA_API_VERSION
	.align		4
        /*0000*/ 	.byte	0x04, 0x37
        /*0002*/ 	.short	(.L_139 - .L_138)
.L_138:
        /*0004*/ 	.word	0x00000082


	//----- nvinfo : EIATTR_KPARAM_INFO
	.align		4
.L_139:
        /*0008*/ 	.byte	0x04, 0x17
        /*000a*/ 	.short	(.L_141 - .L_140)
.L_140:
        /*000c*/ 	.word	0x00000000
        /*0010*/ 	.short	0x0007
        /*0012*/ 	.short	0x0024
        /*0014*/ 	.byte	0x00, 0xf0, 0x11, 0x00


	//----- nvinfo : EIATTR_KPARAM_INFO
	.align		4
.L_141:
        /*0018*/ 	.byte	0x04, 0x17
        /*001a*/ 	.short	(.L_143 - .L_142)
.L_142:
        /*001c*/ 	.word	0x00000000
        /*0020*/ 	.short	0x0006
        /*0022*/ 	.short	0x0020
        /*0024*/ 	.byte	0x00, 0xf0, 0x11, 0x00


	//----- nvinfo : EIATTR_KPARAM_INFO
	.align		4
.L_143:
        /*0028*/ 	.byte	0x04, 0x17
        /*002a*/ 	.short	(.L_145 - .L_144)
.L_144:
        /*002c*/ 	.word	0x00000000
        /*0030*/ 	.short	0x0005
        /*0032*/ 	.short	0x001c
        /*0034*/ 	.byte	0x00, 0xf0, 0x11, 0x00


	//----- nvinfo : EIATTR_KPARAM_INFO
	.align		4
.L_145:
        /*0038*/ 	.byte	0x04, 0x17
        /*003a*/ 	.short	(.L_147 - .L_146)
.L_146:
        /*003c*/ 	.word	0x00000000
        /*0040*/ 	.short	0x0004
        /*0042*/ 	.short	0x0018
        /*0044*/ 	.byte	0x00, 0xf0, 0x11, 0x00


	//----- nvinfo : EIATTR_KPARAM_INFO
	.align		4
.L_147:
        /*0048*/ 	.byte	0x04, 0x17
        /*004a*/ 	.short	(.L_149 - .L_148)
.L_148:
        /*004c*/ 	.word	0x00000000
        /*0050*/ 	.short	0x0003
        /*0052*/ 	.short	0x0014
        /*0054*/ 	.byte	0x00, 0xf0, 0x11, 0x00


	//----- nvinfo : EIATTR_KPARAM_INFO
	.align		4
.L_149:
        /*0058*/ 	.byte	0x04, 0x17
        /*005a*/ 	.short	(.L_151 - .L_150)
.L_150:
        /*005c*/ 	.word	0x00000000
        /*0060*/ 	.short	0x0002
        /*0062*/ 	.short	0x0010
        /*0064*/ 	.byte	0x00, 0xf0, 0x11, 0x00


	//----- nvinfo : EIATTR_KPARAM_INFO
	.align		4
.L_151:
        /*0068*/ 	.byte	0x04, 0x17
        /*006a*/ 	.short	(.L_153 - .L_152)
.L_152:
        /*006c*/ 	.word	0x00000000
        /*0070*/ 	.short	0x0001
        /*0072*/ 	.short	0x0008
        /*0074*/ 	.byte	0x00, 0xf5, 0x21, 0x00


	//----- nvinfo : EIATTR_KPARAM_INFO
	.align		4
.L_153:
        /*0078*/ 	.byte	0x04, 0x17
        /*007a*/ 	.short	(.L_155 - .L_154)
.L_154:
        /*007c*/ 	.word	0x00000000
        /*0080*/ 	.short	0x0000
        /*0082*/ 	.short	0x0000
        /*0084*/ 	.byte	0x00, 0xf5, 0x21, 0x00


	//----- nvinfo : EIATTR_SPARSE_MMA_MASK
	.align		4
.L_155:
        /*0088*/ 	.byte	0x03, 0x50
        /*008a*/ 	.short	0x0000


	//----- nvinfo : EIATTR_MAXREG_COUNT
	.align		4
        /*008c*/ 	.byte	0x03, 0x1b
        /*008e*/ 	.short	0x00ff


	//----- nvinfo : EIATTR_MERCURY_ISA_VERSION
	.align		4
        /*0090*/ 	.byte	0x03, 0x5f
        /*0092*/ 	.short	0x0101


	//----- nvinfo : EIATTR_VRC_CTA_INIT_COUNT
	.align		4
        /*0094*/ 	.byte	0x02, 0x4a
	.zero		1
	.zero		1


	//----- nvinfo : EIATTR_EXIT_INSTR_OFFSETS
	.align		4
        /*0098*/ 	.byte	0x04, 0x1c
        /*009a*/ 	.short	(.L_157 - .L_156)


	//   ....[0]....
.L_156:
        /*009c*/ 	.word	0x000000b0


	//   ....[1]....
        /*00a0*/ 	.word	0x00000870


	//----- nvinfo : EIATTR_CBANK_PARAM_SIZE
	.align		4
.L_157:
        /*00a4*/ 	.byte	0x03, 0x19
        /*00a6*/ 	.short	0x0028


	//----- nvinfo : EIATTR_PARAM_CBANK
	.align		4
        /*00a8*/ 	.byte	0x04, 0x0a
        /*00aa*/ 	.short	(.L_159 - .L_158)
	.align		4
.L_158:
        /*00ac*/ 	.word	index@(.nv.constant0._ZN8pygpukit3ops2nn31kv_cache_prefill_gqa_f16_kernelEPK6__halfPS2_iiiiii)
        /*00b0*/ 	.short	0x0380
        /*00b2*/ 	.short	0x0028


	//----- nvinfo : EIATTR_SW_WAR
	.align		4
.L_159:
        /*00b4*/ 	.byte	0x04, 0x36
        /*00b6*/ 	.short	(.L_161 - .L_160)
.L_160:
        /*00b8*/ 	.word	0x00000008
.L_161:


//--------------------- .nv.info._ZN8pygpukit3ops2nn34kv_cache_update_gqa_f32_kernel_ptrEPKfPfiiiiPKi --------------------------
	.section	.nv.info._ZN8pygpukit3ops2nn34kv_cache_update_gqa_f32_kernel_ptrEPKfPfiiiiPKi,"",@"SHT_CUDA_INFO"
	.sectionflags	@""
	.align	4


	//----- nvinfo : EIATTR_CUDA_API_VERSION
	.align		4
        /*0000*/ 	.byte	0x04, 0x37
        /*0002*/ 	.short	(.L_163 - .L_162)
.L_162:
        /*0004*/ 	.word	0x00000082


	//----- nvinfo : EIATTR_KPARAM_INFO
	.align		4
.L_163:
        /*0008*/ 	.byte	0x04, 0x17
        /*000a*/ 	.short	(.L_165 - .L_164)
.L_164:
        /*000c*/ 	.word	0x00000000
        /*0010*/ 	.short	0x0006
        /*0012*/ 	.short	0x0020
        /*0014*/ 	.byte	0x00, 0xf5, 0x21, 0x00


	//----- nvinfo : EIATTR_KPARAM_INFO
	.align		4
.L_165:
        /*0018*/ 	.byte	0x04, 0x17
        /*001a*/ 	.short	(.L_167 - .L_166)
.L_166:
        /*001c*/ 	.word	0x00000000
        /*0020*/ 	.short	0x0005
        /*0022*/ 	.short	0x001c
        /*0024*/ 	.byte	0x00, 0xf0, 0x11, 0x00


	//----- nvinfo : EIATTR_KPARAM_INFO
	.align		4
.L_167:
        /*0028*/ 	.byte	0x04, 0x17
        /*002a*/ 	.short	(.L_169 - .L_168)
.L_168:
        /*002c*/ 	.word	0x00000000
        /*0030*/ 	.short	0x0004
        /*0032*/ 	.short	0x0018
        /*0034*/ 	.byte	0x00, 0xf0, 0x11, 0x00


	//----- nvinfo : EIATTR_KPARAM_INFO
	.align		4
.L_169:
        /*0038*/ 	.byte	0x04, 0x17
        /*003a*/ 	.short	(.L_171 - .L_170)
.L_170:
        /*003c*/ 	.word	0x00000000
        /*0040*/ 	.short	0x0003
        /*0042*/ 	.short	0x0014
        /*0044*/ 	.byte	0x00, 0xf0, 0x11, 0x00


	//----- nvinfo : EIATTR_KPARAM_INFO
	.align		4
.L_171:
        /*0048*/ 	.byte	0x04, 0x17
        /*004a*/ 	.short	(.L_173 - .L_172)
.L_172:
        /*004c*/ 	.word	0x00000000
        /*0050*/ 	.short	0x0002
        /*0052*/ 	.short	0x0010
        /*0054*/ 	.byte	0x00, 0xf0, 0x11, 0x00


	//----- nvinfo : EIATTR_KPARAM_INFO
	.align		4
.L_173:
        /*0058*/ 	.byte	0x04, 0x17
        /*005a*/ 	.short	(.L_175 - .L_174)
.L_174:
        /*005c*/ 	.word	0x00000000
        /*0060*/ 	.short	0x0001
        /*0062*/ 	.short	0x0008
        /*0064*/ 	.byte	0x00, 0xf5, 0x21, 0x00


	//----- nvinfo : EIATTR_KPARAM_INFO
	.align		4
.L_175:
        /*0068*/ 	.byte	0x04, 0x17
        /*006a*/ 	.short	(.L_177 - .L_176)
.L_176:
        /*006c*/ 	.word	0x00000000
        /*0070*/ 	.short	0x0000
        /*0072*/ 	.short	0x0000
        /*0074*/ 	.byte	0x00, 0xf5, 0x21, 0x00


	//----- nvinfo : EIATTR_SPARSE_MMA_MASK
	.align		4
.L_177:
        /*0078*/ 	.byte	0x03, 0x50
        /*007a*/ 	.short	0x0000


	//----- nvinfo : EIATTR_MAXREG_COUNT
	.align		4
        /*007c*/ 	.byte	0x03, 0x1b
        /*007e*/ 	.short	0x00ff


	//----- nvinfo : EIATTR_MERCURY_ISA_VERSION
	.align		4
        /*0080*/ 	.byte	0x03, 0x5f
        /*0082*/ 	.short	0x0101


	//----- nvinfo : EIATTR_VRC_CTA_INIT_COUNT
	.align		4
        /*0084*/ 	.byte	0x02, 0x4a
	.zero		1
	.zero		1


	//----- nvinfo : EIATTR_EXIT_INSTR_OFFSETS
	.align		4
        /*0088*/ 	.byte	0x04, 0x1c
        /*008a*/ 	.short	(.L_179 - .L_178)


	//   ....[0]....
.L_178:
        /*008c*/ 	.word	0x000000c0


	//   ....[1]....
        /*0090*/ 	.word	0x00000630


	//----- nvinfo : EIATTR_CBANK_PARAM_SIZE
	.align		4
.L_179:
        /*0094*/ 	.byte	0x03, 0x19
        /*0096*/ 	.short	0x0028


	//----- nvinfo : EIATTR_PARAM_CBANK
	.align		4
        /*0098*/ 	.byte	0x04, 0x0a
        /*009a*/ 	.short	(.L_181 - .L_180)
	.align		4
.L_180:
        /*009c*/ 	.word	index@(.nv.constant0._ZN8pygpukit3ops2nn34kv_cache_update_gqa_f32_kernel_ptrEPKfPfiiiiPKi)
        /*00a0*/ 	.short	0x0380
        /*00a2*/ 	.short	0x0028


	//----- nvinfo : EIATTR_SW_WAR
	.align		4
.L_181:
        /*00a4*/ 	.byte	0x04, 0x36
        /*00a6*/ 	.short	(.L_183 - .L_182)
.L_182:
        /*00a8*/ 	.word	0x00000008
.L_183:


//--------------------- .nv.info._ZN8pygpukit3ops2nn35kv_cache_update_gqa_bf16_kernel_ptrEPK13__nv_bfloat16PS2_iiiiPKi --------------------------
	.section	.nv.info._ZN8pygpukit3ops2nn35kv_cache_update_gqa_bf16_kernel_ptrEPK13__nv_bfloat16PS2_iiiiPKi,"",@"SHT_CUDA_INFO"
	.sectionflags	@""
	.align	4


	//----- nvinfo : EIATTR_CUDA_API_VERSION
	.align		4
        /*0000*/ 	.byte	0x04, 0x37
        /*0002*/ 	.short	(.L_185 - .L_184)
.L_184:
        /*0004*/ 	.word	0x00000082


	//----- nvinfo : EIATTR_KPARAM_INFO
	.align		4
.L_185:
        /*0008*/ 	.byte	0x04, 0x17
        /*000a*/ 	.short	(.L_187 - .L_186)
.L_186:
        /*000c*/ 	.word	0x00000000
        /*0010*/ 	.short	0x0006
        /*0012*/ 	.short	0x0020
        /*0014*/ 	.byte	0x00, 0xf5, 0x21, 0x00


	//----- nvinfo : EIATTR_KPARAM_INFO
	.align		4
.L_187:
        /*0018*/ 	.byte	0x04, 0x17
        /*001a*/ 	.short	(.L_189 - .L_188)
.L_188:
        /*001c*/ 	.word	0x00000000
        /*0020*/ 	.short	0x0005
        /*0022*/ 	.short	0x001c
        /*0024*/ 	.byte	0x00, 0xf0, 0x11, 0x00


	//----- nvinfo : EIATTR_KPARAM_INFO
	.align		4
.L_189:
        /*0028*/ 	.byte	0x04, 0x17
        /*002a*/ 	.short	(.L_191 - .L_190)
.L_190:
        /*002c*/ 	.word	0x00000000
        /*0030*/ 	.short	0x0004
        /*0032*/ 	.short	0x0018
        /*0034*/ 	.byte	0x00, 0xf0, 0x11, 0x00


	//----- nvinfo : EIATTR_KPARAM_INFO
	.align		4
.L_191:
        /*0038*/ 	.byte	0x04, 0x17
        /*003a*/ 	.short	(.L_193 - .L_192)
.L_192:
        /*003c*/ 	.word	0x00000000
        /*0040*/ 	.short	0x0003
        /*0042*/ 	.short	0x0014
        /*0044*/ 	.byte	0x00, 0xf0, 0x11, 0x00


	//----- nvinfo : EIATTR_KPARAM_INFO
	.align		4
.L_193:
        /*0048*/ 	.byte	0x04, 0x17
        /*004a*/ 	.short	(.L_195 - .L_194)
.L_194:
        /*004c*/ 	.word	0x00000000
        /*0050*/ 	.short	0x0002
        /*0052*/ 	.short	0x0010
        /*0054*/ 	.byte	0x00, 0xf0, 0x11, 0x00


	//----- nvinfo : EIATTR_KPARAM_INFO
	.align		4
.L_195:
        /*0058*/ 	.byte	0x04, 0x17
        /*005a*/ 	.short	(.L_197 - .L_196)
.L_196:
        /*005c*/ 	.word	0x00000000
        /*0060*/ 	.short	0x0001
        /*0062*/ 	.short	0x0008
        /*0064*/ 	.byte	0x00, 0xf5, 0x21, 0x00


	//----- nvinfo : EIATTR_KPARAM_INFO
	.align		4
.L_197:
        /*0068*/ 	.byte	0x04, 0x17
        /*006a*/ 	.short	(.L_199 - .L_198)
.L_198:
        /*006c*/ 	.word	0x00000000
        /*0070*/ 	.short	0x0000
        /*0072*/ 	.short	0x0000
        /*0074*/ 	.byte	0x00, 0xf5, 0x21, 0x00


	//----- nvinfo : EIATTR_SPARSE_MMA_MASK
	.align		4
.L_199:
        /*0078*/ 	.byte	0x03, 0x50
        /*007a*/ 	.short	0x0000


	//----- nvinfo : EIATTR_MAXREG_COUNT
	.align		4
        /*007c*/ 	.byte	0x03, 0x1b
        /*007e*/ 	.short	0x00ff


	//----- nvinfo : EIATTR_MERCURY_ISA_VERSION
	.align		4
        /*0080*/ 	.byte	0x03, 0x5f
        /*0082*/ 	.short	0x0101


	//----- nvinfo : EIATTR_VRC_CTA_INIT_COUNT
	.align		4
        /*0084*/ 	.byte	0x02, 0x4a
	.zero		1
	.zero		1


	//----- nvinfo : EIATTR_EXIT_INSTR_OFFSETS
	.align		4
        /*0088*/ 	.byte	0x04, 0x1c
        /*008a*/ 	.short	(.L_201 - .L_200)


	//   ....[0]....
.L_200:
        /*008c*/ 	.word	0x000000c0


	//   ....[1]....
        /*0090*/ 	.word	0x00000630


	//----- nvinfo : EIATTR_CBANK_PARAM_SIZE
	.align		4
.L_201:
        /*0094*/ 	.byte	0x03, 0x19
        /*0096*/ 	.short	0x0028


	//----- nvinfo : EIATTR_PARAM_CBANK
	.align		4
        /*0098*/ 	.byte	0x04, 0x0a
        /*009a*/ 	.short	(.L_203 - .L_202)
	.align		4
.L_202:
        /*009c*/ 	.word	index@(.nv.constant0._ZN8pygpukit3ops2nn35kv_cache_update_gqa_bf16_kernel_ptrEPK13__nv_bfloat16PS2_iiiiPKi)
        /*00a0*/ 	.short	0x0380
        /*00a2*/ 	.short	0x0028


	//----- nvinfo : EIATTR_SW_WAR
	.align		4
.L_203:
        /*00a4*/ 	.byte	0x04, 0x36
        /*00a6*/ 	.short	(.L_205 - .L_204)
.L_204:
        /*00a8*/ 	.word	0x00000008
.L_205:


//--------------------- .nv.info._ZN8pygpukit3ops2nn34kv_cache_update_gqa_f16_kernel_ptrEPK6__halfPS2_iiiiPKi --------------------------
	.section	.nv.info._ZN8pygpukit3ops2nn34kv_cache_update_gqa_f16_kernel_ptrEPK6__halfPS2_iiiiPKi,"",@"SHT_CUDA_INFO"
	.sectionflags	@""
	.align	4


	//----- nvinfo : EIATTR_CUDA_API_VERSION
	.align		4
        /*0000*/ 	.byte	0x04, 0x37
        /*0002*/ 	.short	(.L_207 - .L_206)
.L_206:
        /*0004*/ 	.word	0x00000082


	//----- nvinfo : EIATTR_KPARAM_INFO
	.align		4
.L_207:
        /*0008*/ 	.byte	0x04, 0x17
        /*000a*/ 	.short	(.L_209 - .L_208)
.L_208:
        /*000c*/ 	.word	0x00000000
        /*0010*/ 	.short	0x0006
        /*0012*/ 	.short	0x0020
        /*0014*/ 	.byte	0x00, 0xf5, 0x21, 0x00


	//----- nvinfo : EIATTR_KPARAM_INFO
	.align		4
.L_209:
        /*0018*/ 	.byte	0x04, 0x17
        /*001a*/ 	.short	(.L_211 - .L_210)
.L_210:
        /*001c*/ 	.word	0x00000000
        /*0020*/ 	.short	0x0005
        /*0022*/ 	.short	0x001c
        /*0024*/ 	.byte	0x00, 0xf0, 0x11, 0x00


	//----- nvinfo : EIATTR_KPARAM_INFO
	.align		4
.L_211:
        /*0028*/ 	.byte	0x04, 0x17
        /*002a*/ 	.short	(.L_213 - .L_212)
.L_212:
        /*002c*/ 	.word	0x00000000
        /*0030*/ 	.short	0x0004
        /*0032*/ 	.short	0x0018
        /*0034*/ 	.byte	0x00, 0xf0, 0x11, 0x00


	//----- nvinfo : EIATTR_KPARAM_INFO
	.align		4
.L_213:
        /*0038*/ 	.byte	0x04, 0x17
        /*003a*/ 	.short	(.L_215 - .L_214)
.L_214:
        /*003c*/ 	.word	0x00000000
        /*0040*/ 	.short	0x0003
        /*0042*/ 	.short	0x0014
        /*0044*/ 	.byte	0x00, 0xf0, 0x11, 0x00


	//----- nvinfo : EIATTR_KPARAM_INFO
	.align		4
.L_215:
        /*0048*/ 	.byte	0x04, 0x17
        /*004a*/ 	.short	(.L_217 - .L_216)
.L_216:
        /*004c*/ 	.word	0x00000000
        /*0050*/ 	.short	0x0002
        /*0052*/ 	.short	0x0010
        /*0054*/ 	.byte	0x00, 0xf0, 0x11, 0x00


	//----- nvinfo : EIATTR_KPARAM_INFO
	.align		4
.L_217:
        /*0058*/ 	.byte	0x04, 0x17
        /*005a*/ 	.short	(.L_219 - .L_218)
.L_218:
        /*005c*/ 	.word	0x00000000
        /*0060*/ 	.short	0x0001
        /*0062*/ 	.short	0x0008
        /*0064*/ 	.byte	0x00, 0xf5, 0x21, 0x00


	//----- nvinfo : EIATTR_KPARAM_INFO
	.align		4
.L_219:
        /*0068*/ 	.byte	0x04, 0x17
        /*006a*/ 	.short	(.L_221 - .L_220)
.L_220:
        /*006c*/ 	.word	0x00000000
        /*0070*/ 	.short	0x0000
        /*0072*/ 	.short	0x0000
        /*0074*/ 	.byte	0x00, 0xf5, 0x21, 0x00


	//----- nvinfo : EIATTR_SPARSE_MMA_MASK
	.align		4
.L_221:
        /*0078*/ 	.byte	0x03, 0x50
        /*007a*/ 	.short	0x0000


	//----- nvinfo : EIATTR_MAXREG_COUNT
	.align		4
        /*007c*/ 	.byte	0x03, 0x1b
        /*007e*/ 	.short	0x00ff


	//----- nvinfo : EIATTR_MERCURY_ISA_VERSION
	.align		4
        /*0080*/ 	.byte	0x03, 0x5f
        /*0082*/ 	.short	0x0101


	//----- nvinfo : EIATTR_VRC_CTA_INIT_COUNT
	.align		4
        /*0084*/ 	.byte	0x02, 0x4a
	.zero		1
	.zero		1


	//----- nvinfo : EIATTR_EXIT_INSTR_OFFSETS
	.align		4
        /*0088*/ 	.byte	0x04, 0x1c
        /*008a*/ 	.short	(.L_223 - .L_222)


	//   ....[0]....
.L_222:
        /*008c*/ 	.word	0x000000c0


	//   ....[1]....
        /*0090*/ 	.word	0x00000630


	//----- nvinfo : EIATTR_CBANK_PARAM_SIZE
	.align		4
.L_223:
        /*0094*/ 	.byte	0x03, 0x19
        /*0096*/ 	.short	0x0028


	//----- nvinfo : EIATTR_PARAM_CBANK
	.align		4
        /*0098*/ 	.byte	0x04, 0x0a
        /*009a*/ 	.short	(.L_225 - .L_224)
	.align		4
.L_224:
        /*009c*/ 	.word	index@(.nv.constant0._ZN8pygpukit3ops2nn34kv_cache_update_gqa_f16_kernel_ptrEPK6__halfPS2_iiiiPKi)
        /*00a0*/ 	.short	0x0380
        /*00a2*/ 	.short	0x0028


	//----- nvinfo : EIATTR_SW_WAR
	.align		4
.L_225:
        /*00a4*/ 	.byte	0x04, 0x36
        /*00a6*/ 	.short	(.L_227 - .L_226)
.L_226:
        /*00a8*/ 	.word	0x00000008
.L_227:


//--------------------- .nv.info._ZN8pygpukit3ops2nn30kv_cache_update_gqa_f32_kernelEPKfPfiiiii --------------------------
	.section	.nv.info._ZN8pygpukit3ops2nn30kv_cache_update_gqa_f32_kernelEPKfPfiiiii,"",@"SHT_CUDA_INFO"
	.sectionflags	@""
	.align	4


	//----- nvinfo : EIATTR_CUDA_API_VERSION
	.align		4
        /*0000*/ 	.byte	0x04, 0x37
        /*0002*/ 	.short	(.L_229 - .L_228)
.L_228:
        /*0004*/ 	.word	0x00000082


	//----- nvinfo : EIATTR_KPARAM_INFO
	.align		4
.L_229:
        /*0008*/ 	.byte	0x04, 0x17
        /*000a*/ 	.short	(.L_231 - .L_230)
.L_230:
        /*000c*/ 	.word	0x00000000
        /*0010*/ 	.short	0x0006
        /*0012*/ 	.short	0x0020
        /*0014*/ 	.byte	0x00, 0xf0, 0x11, 0x00


	//----- nvinfo : EIATTR_KPARAM_INFO
	.align		4
.L_231:
        /*0018*/ 	.byte	0x04, 0x17
        /*001a*/ 	.short	(.L_233 - .L_232)
.L_232:
        /*001c*/ 	.word	0x00000000
        /*0020*/ 	.short	0x0005
        /*0022*/ 	.short	0x001c
        /*0024*/ 	.byte	0x00, 0xf0, 0x11, 0x00


	//----- nvinfo : EIATTR_KPARAM_INFO
	.align		4
.L_233:
        /*0028*/ 	.byte	0x04, 0x17
        /*002a*/ 	.short	(.L_235 - .L_234)
.L_234:
        /*002c*/ 	.word	0x00000000
        /*0030*/ 	.short	0x0004
        /*0032*/ 	.short	0x0018
        /*0034*/ 	.byte	0x00, 0xf0, 0x11, 0x00


	//----- nvinfo : EIATTR_KPARAM_INFO
	.align		4
.L_235:
        /*0038*/ 	.byte	0x04, 0x17
        /*003a*/ 	.short	(.L_237 - .L_236)
.L_236:
        /*003c*/ 	.word	0x00000000
        /*0040*/ 	.short	0x0003
        /*0042*/ 	.short	0x0014
        /*0044*/ 	.byte	0x00, 0xf0, 0x11, 0x00


	//----- nvinfo : EIATTR_KPARAM_INFO
	.align		4
.L_237:
        /*0048*/ 	.byte	0x04, 0x17
        /*004a*/ 	.short	(.L_239 - .L_238)
.L_238:
        /*004c*/ 	.word	0x00000000
        /*0050*/ 	.short	0x0002
        /*0052*/ 	.short	0x0010
        /*0054*/ 	.byte	0x00, 0xf0, 0x11, 0x00


	//----- nvinfo : EIATTR_KPARAM_INFO
	.align		4
.L_239:
        /*0058*/ 	.byte	0x04, 0x17
        /*005a*/ 	.short	(.L_241 - .L_240)
.L_240:
        /*005c*/ 	.word	0x00000000
        /*0060*/ 	.short	0x0001
        /*0062*/ 	.short	0x0008
        /*0064*/ 	.byte	0x00, 0xf5, 0x21, 0x00


	//----- nvinfo : EIATTR_KPARAM_INFO
	.align		4
.L_241:
        /*0068*/ 	.byte	0x04, 0x17
        /*006a*/ 	.short	(.L_243 - .L_242)
.L_242:
        /*006c*/ 	.word	0x00000000
        /*0070*/ 	.short	0x0000
        /*0072*/ 	.short	0x0000
        /*0074*/ 	.byte	0x00, 0xf5, 0x21, 0x00


	//----- nvinfo : EIATTR_SPARSE_MMA_MASK
	.align		4
.L_243:
        /*0078*/ 	.byte	0x03, 0x50
        /*007a*/ 	.short	0x0000


	//----- nvinfo : EIATTR_MAXREG_COUNT
	.align		4
        /*007c*/ 	.byte	0x03, 0x1b
        /*007e*/ 	.short	0x00ff


	//----- nvinfo : EIATTR_MERCURY_ISA_VERSION
	.align		4
        /*0080*/ 	.byte	0x03, 0x5f
        /*0082*/ 	.short	0x0101


	//----- nvinfo : EIATTR_VRC_CTA_INIT_COUNT
	.align		4
        /*0084*/ 	.byte	0x02, 0x4a
	.zero		1
	.zero		1


	//----- nvinfo : EIATTR_EXIT_INSTR_OFFSETS
	.align		4
        /*0088*/ 	.byte	0x04, 0x1c
        /*008a*/ 	.short	(.L_245 - .L_244)


	//   ....[0]....
.L_244:
        /*008c*/ 	.word	0x00000090


	//   ....[1]....
        /*0090*/ 	.word	0x00000610


	//----- nvinfo : EIATTR_CBANK_PARAM_SIZE
	.align		4
.L_245:
        /*0094*/ 	.byte	0x03, 0x19
        /*0096*/ 	.short	0x0024


	//----- nvinfo : EIATTR_PARAM_CBANK
	.align		4
        /*0098*/ 	.byte	0x04, 0x0a
        /*009a*/ 	.short	(.L_247 - .L_246)
	.align		4
.L_246:
        /*009c*/ 	.word	index@(.nv.constant0._ZN8pygpukit3ops2nn30kv_cache_update_gqa_f32_kernelEPKfPfiiiii)
        /*00a0*/ 	.short	0x0380
        /*00a2*/ 	.short	0x0024


	//----- nvinfo : EIATTR_SW_WAR
	.align		4
.L_247:
        /*00a4*/ 	.byte	0x04, 0x36
        /*00a6*/ 	.short	(.L_249 - .L_248)
.L_248:
        /*00a8*/ 	.word	0x00000008
.L_249:


//--------------------- .nv.info._ZN8pygpukit3ops2nn31kv_cache_update_gqa_bf16_kernelEPK13__nv_bfloat16PS2_iiiii --------------------------
	.section	.nv.info._ZN8pygpukit3ops2nn31kv_cache_update_gqa_bf16_kernelEPK13__nv_bfloat16PS2_iiiii,"",@"SHT_CUDA_INFO"
	.sectionflags	@""
	.align	4


	//----- nvinfo : EIATTR_CUDA_API_VERSION
	.align		4
        /*0000*/ 	.byte	0x04, 0x37
        /*0002*/ 	.short	(.L_251 - .L_250)
.L_250:
        /*0004*/ 	.word	0x00000082


	//----- nvinfo : EIATTR_KPARAM_INFO
	.align		4
.L_251:
        /*0008*/ 	.byte	0x04, 0x17
        /*000a*/ 	.short	(.L_253 - .L_252)
.L_252:
        /*000c*/ 	.word	0x00000000
        /*0010*/ 	.short	0x0006
        /*0012*/ 	.short	0x0020
        /*0014*/ 	.byte	0x00, 0xf0, 0x11, 0x00


	//----- nvinfo : EIATTR_KPARAM_INFO
	.align		4
.L_253:
        /*0018*/ 	.byte	0x04, 0x17
        /*001a*/ 	.short	(.L_255 - .L_254)
.L_254:
        /*001c*/ 	.word	0x00000000
        /*0020*/ 	.short	0x0005
        /*0022*/ 	.short	0x001c
        /*0024*/ 	.byte	0x00, 0xf0, 0x11, 0x00


	//----- nvinfo : EIATTR_KPARAM_INFO
	.align		4
.L_255:
        /*0028*/ 	.byte	0x04, 0x17
        /*002a*/ 	.short	(.L_257 - .L_256)
.L_256:
        /*002c*/ 	.word	0x00000000
        /*0030*/ 	.short	0x0004
        /*0032*/ 	.short	0x0018
        /*0034*/ 	.byte	0x00, 0xf0, 0x11, 0x00


	//----- nvinfo : EIATTR_KPARAM_INFO
	.align		4
.L_257:
        /*0038*/ 	.byte	0x04, 0x17
        /*003a*/ 	.short	(.L_259 - .L_258)
.L_258:
        /*003c*/ 	.word	0x00000000
        /*0040*/ 	.short	0x0003
        /*0042*/ 	.short	0x0014
        /*0044*/ 	.byte	0x00, 0xf0, 0x11, 0x00


	//----- nvinfo : EIATTR_KPARAM_INFO
	.align		4
.L_259:
        /*0048*/ 	.byte	0x04, 0x17
        /*004a*/ 	.short	(.L_261 - .L_260)
.L_260:
        /*004c*/ 	.word	0x00000000
        /*0050*/ 	.short	0x0002
        /*0052*/ 	.short	0x0010
        /*0054*/ 	.byte	0x00, 0xf0, 0x11, 0x00


	//----- nvinfo : EIATTR_KPARAM_INFO
	.align		4
.L_261:
        /*0058*/ 	.byte	0x04, 0x17
        /*005a*/ 	.short	(.L_263 - .L_262)
.L_262:
        /*005c*/ 	.word	0x00000000
        /*0060*/ 	.short	0x0001
        /*0062*/ 	.short	0x0008
        /*0064*/ 	.byte	0x00, 0xf5, 0x21, 0x00


	//----- nvinfo : EIATTR_KPARAM_INFO
	.align		4
.L_263:
        /*0068*/ 	.byte	0x04, 0x17
        /*006a*/ 	.short	(.L_265 - .L_264)
.L_264:
        /*006c*/ 	.word	0x00000000
        /*0070*/ 	.short	0x0000
        /*0072*/ 	.short	0x0000
        /*0074*/ 	.byte	0x00, 0xf5, 0x21, 0x00


	//----- nvinfo : EIATTR_SPARSE_MMA_MASK
	.align		4
.L_265:
        /*0078*/ 	.byte	0x03, 0x50
        /*007a*/ 	.short	0x0000


	//----- nvinfo : EIATTR_MAXREG_COUNT
	.align		4
        /*007c*/ 	.byte	0x03, 0x1b
        /*007e*/ 	.short	0x00ff


	//----- nvinfo : EIATTR_MERCURY_ISA_VERSION
	.align		4
        /*0080*/ 	.byte	0x03, 0x5f
        /*0082*/ 	.short	0x0101


	//----- nvinfo : EIATTR_VRC_CTA_INIT_COUNT
	.align		4
        /*0084*/ 	.byte	0x02, 0x4a
	.zero		1
	.zero		1


	//----- nvinfo : EIATTR_EXIT_INSTR_OFFSETS
	.align		4
        /*0088*/ 	.byte	0x04, 0x1c
        /*008a*/ 	.short	(.L_267 - .L_266)


	//   ....[0]....
.L_266:
        /*008c*/ 	.word	0x00000090


	//   ....[1]....
        /*0090*/ 	.word	0x00000610


	//----- nvinfo : EIATTR_CBANK_PARAM_SIZE
	.align		4
.L_267:
        /*0094*/ 	.byte	0x03, 0x19
        /*0096*/ 	.short	0x0024


	//----- nvinfo : EIATTR_PARAM_CBANK
	.align		4
        /*0098*/ 	.byte	0x04, 0x0a
        /*009a*/ 	.short	(.L_269 - .L_268)
	.align		4
.L_268:
        /*009c*/ 	.word	index@(.nv.constant0._ZN8pygpukit3ops2nn31kv_cache_update_gqa_bf16_kernelEPK13__nv_bfloat16PS2_iiiii)
        /*00a0*/ 	.short	0x0380
        /*00a2*/ 	.short	0x0024


	//----- nvinfo : EIATTR_SW_WAR
	.align		4
.L_269:
        /*00a4*/ 	.byte	0x04, 0x36
        /*00a6*/ 	.short	(.L_271 - .L_270)
.L_270:
        /*00a8*/ 	.word	0x00000008
.L_271:


//--------------------- .nv.info._ZN8pygpukit3ops2nn30kv_cache_update_gqa_f16_kernelEPK6__halfPS2_iiiii --------------------------
	.section	.nv.info._ZN8pygpukit3ops2nn30kv_cache_update_gqa_f16_kernelEPK6__halfPS2_iiiii,"",@"SHT_CUDA_INFO"
	.sectionflags	@""
	.align	4


	//----- nvinfo : EIATTR_CUDA_API_VERSION
	.align		4
        /*0000*/ 	.byte	0x04, 0x37
        /*0002*/ 	.short	(.L_273 - .L_272)
.L_272:
        /*0004*/ 	.word	0x00000082


	//----- nvinfo : EIATTR_KPARAM_INFO
	.align		4
.L_273:
        /*0008*/ 	.byte	0x04, 0x17
        /*000a*/ 	.short	(.L_275 - .L_274)
.L_274:
        /*000c*/ 	.word	0x00000000
        /*0010*/ 	.short	0x0006
        /*0012*/ 	.short	0x0020
        /*0014*/ 	.byte	0x00, 0xf0, 0x11, 0x00


	//----- nvinfo : EIATTR_KPARAM_INFO
	.align		4
.L_275:
        /*0018*/ 	.byte	0x04, 0x17
        /*001a*/ 	.short	(.L_277 - .L_276)
.L_276:
        /*001c*/ 	.word	0x00000000
        /*0020*/ 	.short	0x0005
        /*0022*/ 	.short	0x001c
        /*0024*/ 	.byte	0x00, 0xf0, 0x11, 0x00


	//----- nvinfo : EIATTR_KPARAM_INFO
	.align		4
.L_277:
        /*0028*/ 	.byte	0x04, 0x17
        /*002a*/ 	.short	(.L_279 - .L_278)
.L_278:
        /*002c*/ 	.word	0x00000000
        /*0030*/ 	.short	0x0004
        /*0032*/ 	.short	0x0018
        /*0034*/ 	.byte	0x00, 0xf0, 0x11, 0x00


	//----- nvinfo : EIATTR_KPARAM_INFO
	.align		4
.L_279:
        /*0038*/ 	.byte	0x04, 0x17
        /*003a*/ 	.short	(.L_281 - .L_280)
.L_280:
        /*003c*/ 	.word	0x00000000
        /*0040*/ 	.short	0x0003
        /*0042*/ 	.short	0x0014
        /*0044*/ 	.byte	0x00, 0xf0, 0x11, 0x00


	//----- nvinfo : EIATTR_KPARAM_INFO
	.align		4
.L_281:
        /*0048*/ 	.byte	0x04, 0x17
        /*004a*/ 	.short	(.L_283 - .L_282)
.L_282:
        /*004c*/ 	.word	0x00000000
        /*0050*/ 	.short	0x0002
        /*0052*/ 	.short	0x0010
        /*0054*/ 	.byte	0x00, 0xf0, 0x11, 0x00


	//----- nvinfo : EIATTR_KPARAM_INFO
	.align		4
.L_283:
        /*0058*/ 	.byte	0x04, 0x17
        /*005a*/ 	.short	(.L_285 - .L_284)
.L_284:
        /*005c*/ 	.word	0x00000000
        /*0060*/ 	.short	0x0001
        /*0062*/ 	.short	0x0008
        /*0064*/ 	.byte	0x00, 0xf5, 0x21, 0x00


	//----- nvinfo : EIATTR_KPARAM_INFO
	.align		4
.L_285:
        /*0068*/ 	.byte	0x04, 0x17
        /*006a*/ 	.short	(.L_287 - .L_286)
.L_286:
        /*006c*/ 	.word	0x00000000
        /*0070*/ 	.short	0x0000
        /*0072*/ 	.short	0x0000
        /*0074*/ 	.byte	0x00, 0xf5, 0x21, 0x00


	//----- nvinfo : EIATTR_SPARSE_MMA_MASK
	.align		4
.L_287:
        /*0078*/ 	.byte	0x03, 0x50
        /*007a*/ 	.short	0x0000


	//----- nvinfo : EIATTR_MAXREG_COUNT
	.align		4
        /*007c*/ 	.byte	0x03, 0x1b
        /*007e*/ 	.short	0x00ff


	//----- nvinfo : EIATTR_MERCURY_ISA_VERSION
	.align		4
        /*0080*/ 	.byte	0x03, 0x5f
        /*0082*/ 	.short	0x0101


	//----- nvinfo : EIATTR_VRC_CTA_INIT_COUNT
	.align		4
        /*0084*/ 	.byte	0x02, 0x4a
	.zero		1
	.zero		1


	//----- nvinfo : EIATTR_EXIT_INSTR_OFFSETS
	.align		4
        /*0088*/ 	.byte	0x04, 0x1c
        /*008a*/ 	.short	(.L_289 - .L_288)


	//   ....[0]....
.L_288:
        /*008c*/ 	.word	0x00000090


	//   ....[1]....
        /*0090*/ 	.word	0x00000610


	//----- nvinfo : EIATTR_CBANK_PARAM_SIZE
	.align		4
.L_289:
        /*0094*/ 	.byte	0x03, 0x19
        /*0096*/ 	.short	0x0024


	//----- nvinfo : EIATTR_PARAM_CBANK
	.align		4
        /*0098*/ 	.byte	0x04, 0x0a
        /*009a*/ 	.short	(.L_291 - .L_290)
	.align		4
.L_290:
        /*009c*/ 	.word	index@(.nv.constant0._ZN8pygpukit3ops2nn30kv_cache_update_gqa_f16_kernelEPK6__halfPS2_iiiii)
        /*00a0*/ 	.short	0x0380
        /*00a2*/ 	.short	0x0024


	//----- nvinfo : EIATTR_SW_WAR
	.align		4
.L_291:
        /*00a4*/ 	.byte	0x04, 0x36
        /*00a6*/ 	.short	(.L_293 - .L_292)
.L_292:
        /*00a8*/ 	.word	0x00000008
.L_293:


//--------------------- .nv.info._ZN8pygpukit3ops2nn27kv_cache_prefill_f32_kernelEPKfPfiiii --------------------------
	.section	.nv.info._ZN8pygpukit3ops2nn27kv_cache_prefill_f32_kernelEPKfPfiiii,"",@"SHT_CUDA_INFO"
	.sectionflags	@""
	.align	4


	//----- nvinfo : EIATTR_CUDA_API_VERSION
	.align		4
        /*0000*/ 	.byte	0x04, 0x37
        /*0002*/ 	.short	(.L_295 - .L_294)
.L_294:
        /*0004*/ 	.word	0x00000082


	//----- nvinfo : EIATTR_KPARAM_INFO
	.align		4
.L_295:
        /*0008*/ 	.byte	0x04, 0x17
        /*000a*/ 	.short	(.L_297 - .L_296)
.L_296:
        /*000c*/ 	.word	0x00000000
        /*0010*/ 	.short	0x0005
        /*0012*/ 	.short	0x001c
        /*0014*/ 	.byte	0x00, 0xf0, 0x11, 0x00


	//----- nvinfo : EIATTR_KPARAM_INFO
	.align		4
.L_297:
        /*0018*/ 	.byte	0x04, 0x17
        /*001a*/ 	.short	(.L_299 - .L_298)
.L_298:
        /*001c*/ 	.word	0x00000000
        /*0020*/ 	.short	0x0004
        /*0022*/ 	.short	0x0018
        /*0024*/ 	.byte	0x00, 0xf0, 0x11, 0x00


	//----- nvinfo : EIATTR_KPARAM_INFO
	.align		4
.L_299:
        /*0028*/ 	.byte	0x04, 0x17
        /*002a*/ 	.short	(.L_301 - .L_300)
.L_300:
        /*002c*/ 	.word	0x00000000
        /*0030*/ 	.short	0x0003
        /*0032*/ 	.short	0x0014
        /*0034*/ 	.byte	0x00, 0xf0, 0x11, 0x00


	//----- nvinfo : EIATTR_KPARAM_INFO
	.align		4
.L_301:
        /*0038*/ 	.byte	0x04, 0x17
        /*003a*/ 	.short	(.L_303 - .L_302)
.L_302:
        /*003c*/ 	.word	0x00000000
        /*0040*/ 	.short	0x0002
        /*0042*/ 	.short	0x0010
        /*0044*/ 	.byte	0x00, 0xf0, 0x11, 0x00


	//----- nvinfo : EIATTR_KPARAM_INFO
	.align		4
.L_303:
        /*0048*/ 	.byte	0x04, 0x17
        /*004a*/ 	.short	(.L_305 - .L_304)
.L_304:
        /*004c*/ 	.word	0x00000000
        /*0050*/ 	.short	0x0001
        /*0052*/ 	.short	0x0008
        /*0054*/ 	.byte	0x00, 0xf5, 0x21, 0x00


	//----- nvinfo : EIATTR_KPARAM_INFO
	.align		4
.L_305:
        /*0058*/ 	.byte	0x04, 0x17
        /*005a*/ 	.short	(.L_307 - .L_306)
.L_306:
        /*005c*/ 	.word	0x00000000
        /*0060*/ 	.short	0x0000
        /*0062*/ 	.short	0x0000
        /*0064*/ 	.byte	0x00, 0xf5, 0x21, 0x00


	//----- nvinfo : EIATTR_SPARSE_MMA_MASK
	.align		4
.L_307:
        /*0068*/ 	.byte	0x03, 0x50
        /*006a*/ 	.short	0x0000


	//----- nvinfo : EIATTR_MAXREG_COUNT
	.align		4
        /*006c*/ 	.byte	0x03, 0x1b
        /*006e*/ 	.short	0x00ff


	//----- nvinfo : EIATTR_MERCURY_ISA_VERSION
	.align		4
        /*0070*/ 	.byte	0x03, 0x5f
        /*0072*/ 	.short	0x0101


	//----- nvinfo : EIATTR_VRC_CTA_INIT_COUNT
	.align		4
        /*0074*/ 	.byte	0x02, 0x4a
	.zero		1
	.zero		1


	//----- nvinfo : EIATTR_EXIT_INSTR_OFFSETS
	.align		4
        /*0078*/ 	.byte	0x04, 0x1c
        /*007a*/ 	.short	(.L_309 - .L_308)


	//   ....[0]....
.L_308:
        /*007c*/ 	.word	0x000000a0


	//   ....[1]....
        /*0080*/ 	.word	0x000002f0


	//----- nvinfo : EIATTR_CBANK_PARAM_SIZE
	.align		4
.L_309:
        /*0084*/ 	.byte	0x03, 0x19
        /*0086*/ 	.short	0x0020


	//----- nvinfo : EIATTR_PARAM_CBANK
	.align		4
        /*0088*/ 	.byte	0x04, 0x0a
        /*008a*/ 	.short	(.L_311 - .L_310)
	.align		4
.L_310:
        /*008c*/ 	.word	index@(.nv.constant0._ZN8pygpukit3ops2nn27kv_cache_prefill_f32_kernelEPKfPfiiii)
        /*0090*/ 	.short	0x0380
        /*0092*/ 	.short	0x0020


	//----- nvinfo : EIATTR_SW_WAR
	.align		4
.L_311:
        /*0094*/ 	.byte	0x04, 0x36
        /*0096*/ 	.short	(.L_313 - .L_312)
.L_312:
        /*0098*/ 	.word	0x00000008
.L_313:


//--------------------- .nv.info._ZN8pygpukit3ops2nn28kv_cache_prefill_bf16_kernelEPK13__nv_bfloat16PS2_iiii --------------------------
	.section	.nv.info._ZN8pygpukit3ops2nn28kv_cache_prefill_bf16_kernelEPK13__nv_bfloat16PS2_iiii,"",@"SHT_CUDA_INFO"
	.sectionflags	@""
	.align	4


	//----- nvinfo : EIATTR_CUDA_API_VERSION
	.align		4
        /*0000*/ 	.byte	0x04, 0x37
        /*0002*/ 	.short	(.L_315 - .L_314)
.L_314:
        /*0004*/ 	.word	0x00000082


	//----- nvinfo : EIATTR_KPARAM_INFO
	.align		4
.L_315:
        /*0008*/ 	.byte	0x04, 0x17
        /*000a*/ 	.short	(.L_317 - .L_316)
.L_316:
        /*000c*/ 	.word	0x00000000
        /*0010*/ 	.short	0x0005
        /*0012*/ 	.short	0x001c
        /*0014*/ 	.byte	0x00, 0xf0, 0x11, 0x00


	//----- nvinfo : EIATTR_KPARAM_INFO
	.align		4
.L_317:
        /*0018*/ 	.byte	0x04, 0x17
        /*001a*/ 	.short	(.L_319 - .L_318)
.L_318:
        /*001c*/ 	.word	0x00000000
        /*0020*/ 	.short	0x0004
        /*0022*/ 	.short	0x0018
        /*0024*/ 	.byte	0x00, 0xf0, 0x11, 0x00


	//----- nvinfo : EIATTR_KPARAM_INFO
	.align		4
.L_319:
        /*0028*/ 	.byte	0x04, 0x17
        /*002a*/ 	.short	(.L_321 - .L_320)
.L_320:
        /*002c*/ 	.word	0x00000000
        /*0030*/ 	.short	0x0003
        /*0032*/ 	.short	0x0014
        /*0034*/ 	.byte	0x00, 0xf0, 0x11, 0x00


	//----- nvinfo : EIATTR_KPARAM_INFO
	.align		4
.L_321:
        /*0038*/ 	.byte	0x04, 0x17
        /*003a*/ 	.short	(.L_323 - .L_322)
.L_322:
        /*003c*/ 	.word	0x00000000
        /*0040*/ 	.short	0x0002
        /*0042*/ 	.short	0x0010
        /*0044*/ 	.byte	0x00, 0xf0, 0x11, 0x00


	//----- nvinfo : EIATTR_KPARAM_INFO
	.align		4
.L_323:
        /*0048*/ 	.byte	0x04, 0x17
        /*004a*/ 	.short	(.L_325 - .L_324)
.L_324:
        /*004c*/ 	.word	0x00000000
        /*0050*/ 	.short	0x0001
        /*0052*/ 	.short	0x0008
        /*0054*/ 	.byte	0x00, 0xf5, 0x21, 0x00


	//----- nvinfo : EIATTR_KPARAM_INFO
	.align		4
.L_325:
        /*0058*/ 	.byte	0x04, 0x17
        /*005a*/ 	.short	(.L_327 - .L_326)
.L_326:
        /*005c*/ 	.word	0x00000000
        /*0060*/ 	.short	0x0000
        /*0062*/ 	.short	0x0000
        /*0064*/ 	.byte	0x00, 0xf5, 0x21, 0x00


	//----- nvinfo : EIATTR_SPARSE_MMA_MASK
	.align		4
.L_327:
        /*0068*/ 	.byte	0x03, 0x50
        /*006a*/ 	.short	0x0000


	//----- nvinfo : EIATTR_MAXREG_COUNT
	.align		4
        /*006c*/ 	.byte	0x03, 0x1b
        /*006e*/ 	.short	0x00ff


	//----- nvinfo : EIATTR_MERCURY_ISA_VERSION
	.align		4
        /*0070*/ 	.byte	0x03, 0x5f
        /*0072*/ 	.short	0x0101


	//----- nvinfo : EIATTR_VRC_CTA_INIT_COUNT
	.align		4
        /*0074*/ 	.byte	0x02, 0x4a
	.zero		1
	.zero		1


	//----- nvinfo : EIATTR_EXIT_INSTR_OFFSETS
	.align		4
        /*0078*/ 	.byte	0x04, 0x1c
        /*007a*/ 	.short	(.L_329 - .L_328)


	//   ....[0]....
.L_328:
        /*007c*/ 	.word	0x000000a0


	//   ....[1]....
        /*0080*/ 	.word	0x000002f0


	//----- nvinfo : EIATTR_CBANK_PARAM_SIZE
	.align		4
.L_329:
        /*0084*/ 	.byte	0x03, 0x19
        /*0086*/ 	.short	0x0020


	//----- nvinfo : EIATTR_PARAM_CBANK
	.align		4
        /*0088*/ 	.byte	0x04, 0x0a
        /*008a*/ 	.short	(.L_331 - .L_330)
	.align		4
.L_330:
        /*008c*/ 	.word	index@(.nv.constant0._ZN8pygpukit3ops2nn28kv_cache_prefill_bf16_kernelEPK13__nv_bfloat16PS2_iiii)
        /*0090*/ 	.short	0x0380
        /*0092*/ 	.short	0x0020


	//----- nvinfo : EIATTR_SW_WAR
	.align		4
.L_331:
        /*0094*/ 	.byte	0x04, 0x36
        /*0096*/ 	.short	(.L_333 - .L_332)
.L_332:
        /*0098*/ 	.word	0x00000008
.L_333:


//--------------------- .nv.info._ZN8pygpukit3ops2nn27kv_cache_prefill_f16_kernelEPK6__halfPS2_iiii --------------------------
	.section	.nv.info._ZN8pygpukit3ops2nn27kv_cache_prefill_f16_kernelEPK6__halfPS2_iiii,"",@"SHT_CUDA_INFO"
	.sectionflags	@""
	.align	4


	//----- nvinfo : EIATTR_CUDA_API_VERSION
	.align		4
        /*0000*/ 	.byte	0x04, 0x37
        /*0002*/ 	.short	(.L_335 - .L_334)
.L_334:
        /*0004*/ 	.word	0x00000082


	//----- nvinfo : EIATTR_KPARAM_INFO
	.align		4
.L_335:
        /*0008*/ 	.byte	0x04, 0x17
        /*000a*/ 	.short	(.L_337 - .L_336)
.L_336:
        /*000c*/ 	.word	0x00000000
        /*0010*/ 	.short	0x0005
        /*0012*/ 	.short	0x001c
        /*0014*/ 	.byte	0x00, 0xf0, 0x11, 0x00


	//----- nvinfo : EIATTR_KPARAM_INFO
	.align		4
.L_337:
        /*0018*/ 	.byte	0x04, 0x17
        /*001a*/ 	.short	(.L_339 - .L_338)
.L_338:
        /*001c*/ 	.word	0x00000000
        /*0020*/ 	.short	0x0004
        /*0022*/ 	.short	0x0018
        /*0024*/ 	.byte	0x00, 0xf0, 0x11, 0x00


	//----- nvinfo : EIATTR_KPARAM_INFO
	.align		4
.L_339:
        /*0028*/ 	.byte	0x04, 0x17
        /*002a*/ 	.short	(.L_341 - .L_340)
.L_340:
        /*002c*/ 	.word	0x00000000
        /*0030*/ 	.short	0x0003
        /*0032*/ 	.short	0x0014
        /*0034*/ 	.byte	0x00, 0xf0, 0x11, 0x00


	//----- nvinfo : EIATTR_KPARAM_INFO
	.align		4
.L_341:
        /*0038*/ 	.byte	0x04, 0x17
        /*003a*/ 	.short	(.L_343 - .L_342)
.L_342:
        /*003c*/ 	.word	0x00000000
        /*0040*/ 	.short	0x0002
        /*0042*/ 	.short	0x0010
        /*0044*/ 	.byte	0x00, 0xf0, 0x11, 0x00


	//----- nvinfo : EIATTR_KPARAM_INFO
	.align		4
.L_343:
        /*0048*/ 	.byte	0x04, 0x17
        /*004a*/ 	.short	(.L_345 - .L_344)
.L_344:
        /*004c*/ 	.word	0x00000000
        /*0050*/ 	.short	0x0001
        /*0052*/ 	.short	0x0008
        /*0054*/ 	.byte	0x00, 0xf5, 0x21, 0x00


	//----- nvinfo : EIATTR_KPARAM_INFO
	.align		4
.L_345:
        /*0058*/ 	.byte	0x04, 0x17
        /*005a*/ 	.short	(.L_347 - .L_346)
.L_346:
        /*005c*/ 	.word	0x00000000
        /*0060*/ 	.short	0x0000
        /*0062*/ 	.short	0x0000
        /*0064*/ 	.byte	0x00, 0xf5, 0x21, 0x00


	//----- nvinfo : EIATTR_SPARSE_MMA_MASK
	.align		4
.L_347:
        /*0068*/ 	.byte	0x03, 0x50
        /*006a*/ 	.short	0x0000


	//----- nvinfo : EIATTR_MAXREG_COUNT
	.align		4
        /*006c*/ 	.byte	0x03, 0x1b
        /*006e*/ 	.short	0x00ff


	//----- nvinfo : EIATTR_MERCURY_ISA_VERSION
	.align		4
        /*0070*/ 	.byte	0x03, 0x5f
        /*0072*/ 	.short	0x0101


	//----- nvinfo : EIATTR_VRC_CTA_INIT_COUNT
	.align		4
        /*0074*/ 	.byte	0x02, 0x4a
	.zero		1
	.zero		1


	//----- nvinfo : EIATTR_EXIT_INSTR_OFFSETS
	.align		4
        /*0078*/ 	.byte	0x04, 0x1c
        /*007a*/ 	.short	(.L_349 - .L_348)


	//   ....[0]....
.L_348:
        /*007c*/ 	.word	0x000000a0


	//   ....[1]....
        /*0080*/ 	.word	0x000002f0


	//----- nvinfo : EIATTR_CBANK_PARAM_SIZE
	.align		4
.L_349:
        /*0084*/ 	.byte	0x03, 0x19
        /*0086*/ 	.short	0x0020


	//----- nvinfo : EIATTR_PARAM_CBANK
	.align		4
        /*0088*/ 	.byte	0x04, 0x0a
        /*008a*/ 	.short	(.L_351 - .L_350)
	.align		4
.L_350:
        /*008c*/ 	.word	index@(.nv.constant0._ZN8pygpukit3ops2nn27kv_cache_prefill_f16_kernelEPK6__halfPS2_iiii)
        /*0090*/ 	.short	0x0380
        /*0092*/ 	.short	0x0020


	//----- nvinfo : EIATTR_SW_WAR
	.align		4
.L_351:
        /*0094*/ 	.byte	0x04, 0x36
        /*0096*/ 	.short	(.L_353 - .L_352)
.L_352:
        /*0098*/ 	.word	0x00000008
.L_353:


//--------------------- .nv.info._ZN8pygpukit3ops2nn26kv_cache_update_f32_kernelEPKfPfiii --------------------------
	.section	.nv.info._ZN8pygpukit3ops2nn26kv_cache_update_f32_kernelEPKfPfiii,"",@"SHT_CUDA_INFO"
	.sectionflags	@""
	.align	4


	//----- nvinfo : EIATTR_CUDA_API_VERSION
	.align		4
        /*0000*/ 	.byte	0x04, 0x37
        /*0002*/ 	.short	(.L_355 - .L_354)
.L_354:
        /*0004*/ 	.word	0x00000082


	//----- nvinfo : EIATTR_KPARAM_INFO
	.align		4
.L_355:
        /*0008*/ 	.byte	0x04, 0x17
        /*000a*/ 	.short	(.L_357 - .L_356)
.L_356:
        /*000c*/ 	.word	0x00000000
        /*0010*/ 	.short	0x0004
        /*0012*/ 	.short	0x0018
        /*0014*/ 	.byte	0x00, 0xf0, 0x11, 0x00


	//----- nvinfo : EIATTR_KPARAM_INFO
	.align		4
.L_357:
        /*0018*/ 	.byte	0x04, 0x17
        /*001a*/ 	.short	(.L_359 - .L_358)
.L_358:
        /*001c*/ 	.word	0x00000000
        /*0020*/ 	.short	0x0003
        /*0022*/ 	.short	0x0014
        /*0024*/ 	.byte	0x00, 0xf0, 0x11, 0x00


	//----- nvinfo : EIATTR_KPARAM_INFO
	.align		4
.L_359:
        /*0028*/ 	.byte	0x04, 0x17
        /*002a*/ 	.short	(.L_361 - .L_360)
.L_360:
        /*002c*/ 	.word	0x00000000
        /*0030*/ 	.short	0x0002
        /*0032*/ 	.short	0x0010
        /*0034*/ 	.byte	0x00, 0xf0, 0x11, 0x00


	//----- nvinfo : EIATTR_KPARAM_INFO
	.align		4
.L_361:
        /*0038*/ 	.byte	0x04, 0x17
        /*003a*/ 	.short	(.L_363 - .L_362)
.L_362:
        /*003c*/ 	.word	0x00000000
        /*0040*/ 	.short	0x0001
        /*0042*/ 	.short	0x0008
        /*0044*/ 	.byte	0x00, 0xf5, 0x21, 0x00


	//----- nvinfo : EIATTR_KPARAM_INFO
	.align		4
.L_363:
        /*0048*/ 	.byte	0x04, 0x17
        /*004a*/ 	.short	(.L_365 - .L_364)
.L_364:
        /*004c*/ 	.word	0x00000000
        /*0050*/ 	.short	0x0000
        /*0052*/ 	.short	0x0000
        /*0054*/ 	.byte	0x00, 0xf5, 0x21, 0x00


	//----- nvinfo : EIATTR_SPARSE_MMA_MASK
	.align		4
.L_365:
        /*0058*/ 	.byte	0x03, 0x50
        /*005a*/ 	.short	0x0000


	//----- nvinfo : EIATTR_MAXREG_COUNT
	.align		4
        /*005c*/ 	.byte	0x03, 0x1b
        /*005e*/ 	.short	0x00ff


	//----- nvinfo : EIATTR_MERCURY_ISA_VERSION
	.align		4
        /*0060*/ 	.byte	0x03, 0x5f
        /*0062*/ 	.short	0x0101


	//----- nvinfo : EIATTR_VRC_CTA_INIT_COUNT
	.align		4
        /*0064*/ 	.byte	0x02, 0x4a
	.zero		1
	.zero		1


	//----- nvinfo : EIATTR_EXIT_INSTR_OFFSETS
	.align		4
        /*0068*/ 	.byte	0x04, 0x1c
        /*006a*/ 	.short	(.L_367 - .L_366)


	//   ....[0]....
.L_366:
        /*006c*/ 	.word	0x00000080


	//   ....[1]....
        /*0070*/ 	.word	0x00000120


	//----- nvinfo : EIATTR_CBANK_PARAM_SIZE
	.align		4
.L_367:
        /*0074*/ 	.byte	0x03, 0x19
        /*0076*/ 	.short	0x001c


	//----- nvinfo : EIATTR_PARAM_CBANK
	.align		4
        /*0078*/ 	.byte	0x04, 0x0a
        /*007a*/ 	.short	(.L_369 - .L_368)
	.align		4
.L_368:
        /*007c*/ 	.word	index@(.nv.constant0._ZN8pygpukit3ops2nn26kv_cache_update_f32_kernelEPKfPfiii)
        /*0080*/ 	.short	0x0380
        /*0082*/ 	.short	0x001c


	//----- nvinfo : EIATTR_SW_WAR
	.align		4
.L_369:
        /*0084*/ 	.byte	0x04, 0x36
        /*0086*/ 	.short	(.L_371 - .L_370)
.L_370:
        /*0088*/ 	.word	0x00000008
.L_371:


//--------------------- .nv.info._ZN8pygpukit3ops2nn27kv_cache_update_bf16_kernelEPK13__nv_bfloat16PS2_iii --------------------------
	.section	.nv.info._ZN8pygpukit3ops2nn27kv_cache_update_bf16_kernelEPK13__nv_bfloat16PS2_iii,"",@"SHT_CUDA_INFO"
	.sectionflags	@""
	.align	4


	//----- nvinfo : EIATTR_CUDA_API_VERSION
	.align		4
        /*0000*/ 	.byte	0x04, 0x37
        /*0002*/ 	.short	(.L_373 - .L_372)
.L_372:
        /*0004*/ 	.word	0x00000082


	//----- nvinfo : EIATTR_KPARAM_INFO
	.align		4
.L_373:
        /*0008*/ 	.byte	0x04, 0x17
        /*000a*/ 	.short	(.L_375 - .L_374)
.L_374:
        /*000c*/ 	.word	0x00000000
        /*0010*/ 	.short	0x0004
        /*0012*/ 	.short	0x0018
        /*0014*/ 	.byte	0x00, 0xf0, 0x11, 0x00


	//----- nvinfo : EIATTR_KPARAM_INFO
	.align		4
.L_375:
        /*0018*/ 	.byte	0x04, 0x17
        /*001a*/ 	.short	(.L_377 - .L_376)
.L_376:
        /*001c*/ 	.word	0x00000000
        /*0020*/ 	.short	0x0003
        /*0022*/ 	.short	0x0014
        /*0024*/ 	.byte	0x00, 0xf0, 0x11, 0x00


	//----- nvinfo : EIATTR_KPARAM_INFO
	.align		4
.L_377:
        /*0028*/ 	.byte	0x04, 0x17
        /*002a*/ 	.short	(.L_379 - .L_378)
.L_378:
        /*002c*/ 	.word	0x00000000
        /*0030*/ 	.short	0x0002
        /*0032*/ 	.short	0x0010
        /*0034*/ 	.byte	0x00, 0xf0, 0x11, 0x00


	//----- nvinfo : EIATTR_KPARAM_INFO
	.align		4
.L_379:
        /*0038*/ 	.byte	0x04, 0x17
        /*003a*/ 	.short	(.L_381 - .L_380)
.L_380:
        /*003c*/ 	.word	0x00000000
        /*0040*/ 	.short	0x0001
        /*0042*/ 	.short	0x0008
        /*0044*/ 	.byte	0x00, 0xf5, 0x21, 0x00


	//----- nvinfo : EIATTR_KPARAM_INFO
	.align		4
.L_381:
        /*0048*/ 	.byte	0x04, 0x17
        /*004a*/ 	.short	(.L_383 - .L_382)
.L_382:
        /*004c*/ 	.word	0x00000000
        /*0050*/ 	.short	0x0000
        /*0052*/ 	.short	0x0000
        /*0054*/ 	.byte	0x00, 0xf5, 0x21, 0x00


	//----- nvinfo : EIATTR_SPARSE_MMA_MASK
	.align		4
.L_383:
        /*0058*/ 	.byte	0x03, 0x50
        /*005a*/ 	.short	0x0000


	//----- nvinfo : EIATTR_MAXREG_COUNT
	.align		4
        /*005c*/ 	.byte	0x03, 0x1b
        /*005e*/ 	.short	0x00ff


	//----- nvinfo : EIATTR_MERCURY_ISA_VERSION
	.align		4
        /*0060*/ 	.byte	0x03, 0x5f
        /*0062*/ 	.short	0x0101


	//----- nvinfo : EIATTR_VRC_CTA_INIT_COUNT
	.align		4
        /*0064*/ 	.byte	0x02, 0x4a
	.zero		1
	.zero		1


	//----- nvinfo : EIATTR_EXIT_INSTR_OFFSETS
	.align		4
        /*0068*/ 	.byte	0x04, 0x1c
        /*006a*/ 	.short	(.L_385 - .L_384)


	//   ....[0]....
.L_384:
        /*006c*/ 	.word	0x00000080


	//   ....[1]....
        /*0070*/ 	.word	0x00000120


	//----- nvinfo : EIATTR_CBANK_PARAM_SIZE
	.align		4
.L_385:
        /*0074*/ 	.byte	0x03, 0x19
        /*0076*/ 	.short	0x001c


	//----- nvinfo : EIATTR_PARAM_CBANK
	.align		4
        /*0078*/ 	.byte	0x04, 0x0a
        /*007a*/ 	.short	(.L_387 - .L_386)
	.align		4
.L_386:
        /*007c*/ 	.word	index@(.nv.constant0._ZN8pygpukit3ops2nn27kv_cache_update_bf16_kernelEPK13__nv_bfloat16PS2_iii)
        /*0080*/ 	.short	0x0380
        /*0082*/ 	.short	0x001c


	//----- nvinfo : EIATTR_SW_WAR
	.align		4
.L_387:
        /*0084*/ 	.byte	0x04, 0x36
        /*0086*/ 	.short	(.L_389 - .L_388)
.L_388:
        /*0088*/ 	.word	0x00000008
.L_389:


//--------------------- .nv.info._ZN8pygpukit3ops2nn26kv_cache_update_f16_kernelEPK6__halfPS2_iii --------------------------
	.section	.nv.info._ZN8pygpukit3ops2nn26kv_cache_update_f16_kernelEPK6__halfPS2_iii,"",@"SHT_CUDA_INFO"
	.sectionflags	@""
	.align	4


	//----- nvinfo : EIATTR_CUDA_API_VERSION
	.align		4
        /*0000*/ 	.byte	0x04, 0x37
        /*0002*/ 	.short	(.L_391 - .L_390)
.L_390:
        /*0004*/ 	.word	0x00000082


	//----- nvinfo : EIATTR_KPARAM_INFO
	.align		4
.L_391:
        /*0008*/ 	.byte	0x04, 0x17
        /*000a*/ 	.short	(.L_393 - .L_392)
.L_392:
        /*000c*/ 	.word	0x00000000
        /*0010*/ 	.short	0x0004
        /*0012*/ 	.short	0x0018
        /*0014*/ 	.byte	0x00, 0xf0, 0x11, 0x00


	//----- nvinfo : EIATTR_KPARAM_INFO
	.align		4
.L_393:
        /*0018*/ 	.byte	0x04, 0x17
        /*001a*/ 	.short	(.L_395 - .L_394)
.L_394:
        /*001c*/ 	.word	0x00000000
        /*0020*/ 	.short	0x0003
        /*0022*/ 	.short	0x0014
        /*0024*/ 	.byte	0x00, 0xf0, 0x11, 0x00


	//----- nvinfo : EIATTR_KPARAM_INFO
	.align		4
.L_395:
        /*0028*/ 	.byte	0x04, 0x17
        /*002a*/ 	.short	(.L_397 - .L_396)
.L_396:
        /*002c*/ 	.word	0x00000000
        /*0030*/ 	.short	0x0002
        /*0032*/ 	.short	0x0010
        /*0034*/ 	.byte	0x00, 0xf0, 0x11, 0x00


	//----- nvinfo : EIATTR_KPARAM_INFO
	.align		4
.L_397:
        /*0038*/ 	.byte	0x04, 0x17
        /*003a*/ 	.short	(.L_399 - .L_398)
.L_398:
        /*003c*/ 	.word	0x00000000
        /*0040*/ 	.short	0x0001
        /*0042*/ 	.short	0x0008
        /*0044*/ 	.byte	0x00, 0xf5, 0x21, 0x00


	//----- nvinfo : EIATTR_KPARAM_INFO
	.align		4
.L_399:
        /*0048*/ 	.byte	0x04, 0x17
        /*004a*/ 	.short	(.L_401 - .L_400)
.L_400:
        /*004c*/ 	.word	0x00000000
        /*0050*/ 	.short	0x0000
        /*0052*/ 	.short	0x0000
        /*0054*/ 	.byte	0x00, 0xf5, 0x21, 0x00


	//----- nvinfo : EIATTR_SPARSE_MMA_MASK
	.align		4
.L_401:
        /*0058*/ 	.byte	0x03, 0x50
        /*005a*/ 	.short	0x0000


	//----- nvinfo : EIATTR_MAXREG_COUNT
	.align		4
        /*005c*/ 	.byte	0x03, 0x1b
        /*005e*/ 	.short	0x00ff


	//----- nvinfo : EIATTR_MERCURY_ISA_VERSION
	.align		4
        /*0060*/ 	.byte	0x03, 0x5f
        /*0062*/ 	.short	0x0101


	//----- nvinfo : EIATTR_VRC_CTA_INIT_COUNT
	.align		4
        /*0064*/ 	.byte	0x02, 0x4a
	.zero		1
	.zero		1


	//----- nvinfo : EIATTR_EXIT_INSTR_OFFSETS
	.align		4
        /*0068*/ 	.byte	0x04, 0x1c
        /*006a*/ 	.short	(.L_403 - .L_402)


	//   ....[0]....
.L_402:
        /*006c*/ 	.word	0x00000080


	//   ....[1]....
        /*0070*/ 	.word	0x00000120


	//----- nvinfo : EIATTR_CBANK_PARAM_SIZE
	.align		4
.L_403:
        /*0074*/ 	.byte	0x03, 0x19
        /*0076*/ 	.short	0x001c


	//----- nvinfo : EIATTR_PARAM_CBANK
	.align		4
        /*0078*/ 	.byte	0x04, 0x0a
        /*007a*/ 	.short	(.L_405 - .L_404)
	.align		4
.L_404:
        /*007c*/ 	.word	index@(.nv.constant0._ZN8pygpukit3ops2nn26kv_cache_update_f16_kernelEPK6__halfPS2_iii)
        /*0080*/ 	.short	0x0380
        /*0082*/ 	.short	0x001c


	//----- nvinfo : EIATTR_SW_WAR
	.align		4
.L_405:
        /*0084*/ 	.byte	0x04, 0x36
        /*0086*/ 	.short	(.L_407 - .L_406)
.L_406:
        /*0088*/ 	.word	0x00000008
.L_407:


//--------------------- .nv.callgraph             --------------------------
	.section	.nv.callgraph,"",@"SHT_CUDA_CALLGRAPH"
	.align	4
	.sectionentsize	8
	.align		4
        /*0000*/ 	.word	0x00000000
	.align		4
        /*0004*/ 	.word	0xffffffff
	.align		4
        /*0008*/ 	.word	0x00000000
	.align		4
        /*000c*/ 	.word	0xfffffffe
	.align		4
        /*0010*/ 	.word	0x00000000
	.align		4
        /*0014*/ 	.word	0xfffffffd
	.align		4
        /*0018*/ 	.word	0x00000000
	.align		4
        /*001c*/ 	.word	0xfffffffc


//--------------------- .text._ZN8pygpukit3ops2nn31kv_cache_prefill_gqa_f32_kernelEPKfPfiiiiii --------------------------
	.section	.text._ZN8pygpukit3ops2nn31kv_cache_prefill_gqa_f32_kernelEPKfPfiiiiii,"ax",@progbits
	.align	128
        .global         _ZN8pygpukit3ops2nn31kv_cache_prefill_gqa_f32_kernelEPKfPfiiiiii
        .type           _ZN8pygpukit3ops2nn31kv_cache_prefill_gqa_f32_kernelEPKfPfiiiiii,@function
        .size           _ZN8pygpukit3ops2nn31kv_cache_prefill_gqa_f32_kernelEPKfPfiiiiii,(.L_x_15 - _ZN8pygpukit3ops2nn31kv_cache_prefill_gqa_f32_kernelEPKfPfiiiiii)
        .other          _ZN8pygpukit3ops2nn31kv_cache_prefill_gqa_f32_kernelEPKfPfiiiiii,@"STO_CUDA_ENTRY STV_DEFAULT"
_ZN8pygpukit3ops2nn31kv_cache_prefill_gqa_f32_kernelEPKfPfiiiiii:
.text._ZN8pygpukit3ops2nn31kv_cache_prefill_gqa_f32_kernelEPKfPfiiiiii:
[----:B------:R-:W-:Y:S01]  /*0000*/  LDC R1, c[0x0][0x37c] ;  /* 0x0000df00ff017b82 */ /* 0x000fe20000000800 */
[----:B------:R-:W0:Y:S07]  /*0010*/  S2R R2, SR_TID.X ;  /* 0x0000000000027919 */ /* 0x000e2e0000002100 */
[----:B------:R-:W1:Y:S01]  /*0020*/  LDC R0, c[0x0][0x398] ;  /* 0x0000e600ff007b82 */ /* 0x000e620000000800 */
[----:B------:R-:W2:Y:S07]  /*0030*/  LDCU UR5, c[0x0][0x3a4] ;  /* 0x00007480ff0577ac */ /* 0x000eae0008000800 */
[----:B------:R-:W1:Y:S08]  /*0040*/  LDC R5, c[0x0][0x390] ;  /* 0x0000e400ff057b82 */ /* 0x000e700000000800 */
[----:B------:R-:W0:Y:S08]  /*0050*/  S2UR UR4, SR_CTAID.X ;  /* 0x00000000000479c3 */ /* 0x000e300000002500 */
[----:B------:R-:W0:Y:S01]  /*0060*/  LDC R3, c[0x0][0x360] ;  /* 0x0000d800ff037b82 */ /* 0x000e220000000800 */
[----:B-1----:R-:W-:-:S02]  /*0070*/  IMAD R4, R0, R5, RZ ;  /* 0x0000000500047224 */ /* 0x002fc400078e02ff */
[----:B0-----:R-:W-:Y:S02]  /*0080*/  IMAD R3, R3, UR4, R2 ;  /* 0x0000000403037c24 */ /* 0x001fe4000f8e0202 */
[----:B--2---:R-:W-:-:S05]  /*0090*/  IMAD R2, R4, UR5, RZ ;  /* 0x0000000504027c24 */ /* 0x004fca000f8e02ff */
[----:B------:R-:W-:-:S13]  /*00a0*/  ISETP.GE.AND P0, PT, R3, R2, PT ;  /* 0x000000020300720c */ /* 0x000fda0003f06270 */
[----:B------:R-:W-:Y:S05]  /*00b0*/  @P0 EXIT ;  /* 0x000000000000094d */ /* 0x000fea0003800000 */
[----:B------:R-:W0:Y:S01]  /*00c0*/  LDC R2, c[0x0][0x394] ;  /* 0x0000e500ff027b82 */ /* 0x000e220000000800 */
[----:B------:R-:W-:Y:S01]  /*00d0*/  IABS R8, R4 ;  /* 0x0000000400087213 */ /* 0x000fe20000000000 */
[----:B------:R-:W1:Y:S01]  /*00e0*/  LDCU.64 UR4, c[0x0][0x358] ;  /* 0x00006b00ff0477ac */ /* 0x000e620008000a00 */
[----:B------:R-:W-:Y:S02]  /*00f0*/  IABS R14, R3 ;  /* 0x00000003000e7213 */ /* 0x000fe40000000000 */
[----:B------:R-:W2:Y:S01]  /*0100*/  I2F.RP R6, R8 ;  /* 0x0000000800067306 */ /* 0x000ea20000209400 */
[----:B------:R-:W-:Y:S01]  /*0110*/  IABS R16, R0 ;  /* 0x0000000000107213 */ /* 0x000fe20000000000 */
[----:B------:R-:W3:Y:S01]  /*0120*/  LDCU UR6, c[0x0][0x3a0] ;  /* 0x00007400ff0677ac */ /* 0x000ee20008000800 */
[----:B------:R-:W-:Y:S02]  /*0130*/  IABS R17, R5 ;  /* 0x0000000500117213 */ /* 0x000fe40000000000 */
[----:B------:R-:W-:Y:S01]  /*0140*/  ISETP.NE.AND P3, PT, R4, RZ, PT ;  /* 0x000000ff0400720c */ /* 0x000fe20003f65270 */
[----:B------:R-:W4:Y:S02]  /*0150*/  LDCU UR7, c[0x0][0x39c] ;  /* 0x00007380ff0777ac */ /* 0x000f240008000800 */
[----:B--2---:R-:W2:Y:S01]  /*0160*/  MUFU.RCP R6, R6 ;  /* 0x0000000600067308 */ /* 0x004ea20000001000 */
[----:B0-----:R-:W-:-:S07]  /*0170*/  IABS R7, R2 ;  /* 0x0000000200077213 */ /* 0x001fce0000000000 */
[----:B------:R-:W0:Y:S01]  /*0180*/  I2F.RP R9, R7 ;  /* 0x0000000700097306 */ /* 0x000e220000209400 */
[----:B--2---:R-:W-:Y:S01]  /*0190*/  VIADD R12, R6, 0xffffffe ;  /* 0x0ffffffe060c7836 */ /* 0x004fe20000000000 */
[----:B------:R-:W-:-:S06]  /*01a0*/  IABS R6, R4 ;  /* 0x0000000400067213 */ /* 0x000fcc0000000000 */
[----:B------:R2:W5:Y:S08]  /*01b0*/  F2I.FTZ.U32.TRUNC.NTZ R13, R12 ;  /* 0x0000000c000d7305 */ /* 0x000570000021f000 */
[----:B0-----:R-:W0:Y:S01]  /*01c0*/  MUFU.RCP R9, R9 ;  /* 0x0000000900097308 */ /* 0x001e220000001000 */
[----:B--2---:R-:W-:Y:S01]  /*01d0*/  IMAD.MOV.U32 R12, RZ, RZ, RZ ;  /* 0x000000ffff0c7224 */ /* 0x004fe200078e00ff */
[----:B-----5:R-:W-:-:S05]  /*01e0*/  IADD3 R15, PT, PT, RZ, -R13, RZ ;  /* 0x8000000dff0f7210 */ /* 0x020fca0007ffe0ff */
[----:B------:R-:W-:-:S04]  /*01f0*/  IMAD R15, R15, R8, RZ ;  /* 0x000000080f0f7224 */ /* 0x000fc800078e02ff */
[----:B------:R-:W-:Y:S01]  /*0200*/  IMAD.HI.U32 R13, R13, R15, R12 ;  /* 0x0000000f0d0d7227 */ /* 0x000fe200078e000c */
[----:B------:R-:W-:Y:S02]  /*0210*/  MOV R12, R14 ;  /* 0x0000000e000c7202 */ /* 0x000fe40000000f00 */
[----:B------:R-:W-:Y:S01]  /*0220*/  MOV R14, R17 ;  /* 0x00000011000e7202 */ /* 0x000fe20000000f00 */
[----:B0-----:R-:W-:Y:S02]  /*0230*/  VIADD R10, R9, 0xffffffe ;  /* 0x0ffffffe090a7836 */ /* 0x001fe40000000000 */
[----:B------:R-:W-:Y:S02]  /*0240*/  IMAD.MOV R15, RZ, RZ, -R6 ;  /* 0x000000ffff0f7224 */ /* 0x000fe400078e0a06 */
[----:B------:R0:W2:Y:S01]  /*0250*/  F2I.FTZ.U32.TRUNC.NTZ R11, R10 ;  /* 0x0000000a000b7305 */ /* 0x0000a2000021f000 */
[----:B------:R-:W-:-:S04]  /*0260*/  IMAD.HI.U32 R13, R13, R12, RZ ;  /* 0x0000000c0d0d7227 */ /* 0x000fc800078e00ff */
[----:B------:R-:W-:Y:S02]  /*0270*/  IMAD.MOV.U32 R6, RZ, RZ, R16 ;  /* 0x000000ffff067224 */ /* 0x000fe400078e0010 */
[----:B0-----:R-:W-:Y:S02]  /*0280*/  IMAD.MOV.U32 R10, RZ, RZ, RZ ;  /* 0x000000ffff0a7224 */ /* 0x001fe400078e00ff */
[----:B--2---:R-:W-:-:S04]  /*0290*/  IMAD.MOV R18, RZ, RZ, -R11 ;  /* 0x000000ffff127224 */ /* 0x004fc800078e0a0b */
[----:B------:R-:W-:-:S04]  /*02a0*/  IMAD R9, R18, R7, RZ ;  /* 0x0000000712097224 */ /* 0x000fc800078e02ff */
[----:B------:R-:W-:Y:S02]  /*02b0*/  IMAD.HI.U32 R11, R11, R9, R10 ;  /* 0x000000090b0b7227 */ /* 0x000fe400078e000a */
[----:B------:R-:W0:Y:S02]  /*02c0*/  I2F.RP R10, R6 ;  /* 0x00000006000a7306 */ /* 0x000e240000209400 */
[----:B------:R-:W-:Y:S02]  /*02d0*/  IMAD.MOV.U32 R9, RZ, RZ, R15 ;  /* 0x000000ffff097224 */ /* 0x000fe400078e000f */
[----:B------:R-:W-:-:S04]  /*02e0*/  IMAD.HI.U32 R11, R11, R14, RZ ;  /* 0x0000000e0b0b7227 */ /* 0x000fc800078e00ff */
[----:B------:R-:W-:Y:S01]  /*02f0*/  IMAD R9, R13, R9, R12 ;  /* 0x000000090d097224 */ /* 0x000fe200078e020c */
[----:B------:R-:W-:-:S04]  /*0300*/  IADD3 R12, PT, PT, -R11, RZ, RZ ;  /* 0x000000ff0b0c7210 */ /* 0x000fc80007ffe1ff */
[----:B------:R-:W-:Y:S01]  /*0310*/  ISETP.GT.U32.AND P2, PT, R8, R9, PT ;  /* 0x000000090800720c */ /* 0x000fe20003f44070 */
[C---:B------:R-:W-:Y:S01]  /*0320*/  IMAD R12, R7.reuse, R12, R14 ;  /* 0x0000000c070c7224 */ /* 0x040fe200078e020e */
[----:B0-----:R-:W0:Y:S04]  /*0330*/  MUFU.RCP R10, R10 ;  /* 0x0000000a000a7308 */ /* 0x001e280000001000 */
[----:B------:R-:W-:-:S07]  /*0340*/  ISETP.GT.U32.AND P0, PT, R7, R12, PT ;  /* 0x0000000c0700720c */ /* 0x000fce0003f04070 */
[----:B------:R-:W-:Y:S02]  /*0350*/  @!P2 IMAD.IADD R9, R9, 0x1, -R8 ;  /* 0x000000010909a824 */ /* 0x000fe400078e0a08 */
[----:B------:R-:W-:-:S03]  /*0360*/  @!P2 VIADD R13, R13, 0x1 ;  /* 0x000000010d0da836 */ /* 0x000fc60000000000 */
[----:B------:R-:W-:Y:S01]  /*0370*/  ISETP.GE.U32.AND P4, PT, R9, R8, PT ;  /* 0x000000080900720c */ /* 0x000fe20003f86070 */
[----:B------:R-:W-:Y:S01]  /*0380*/  @!P0 IMAD.IADD R12, R12, 0x1, -R7 ;  /* 0x000000010c0c8824 */ /* 0x000fe200078e0a07 */
[----:B------:R-:W-:Y:S02]  /*0390*/  LOP3.LUT R8, R3, R4, RZ, 0x3c, !PT ;  /* 0x0000000403087212 */ /* 0x000fe400078e3cff */
[----:B------:R-:W-:Y:S02]  /*03a0*/  @!P0 IADD3 R11, PT, PT, R11, 0x1, RZ ;  /* 0x000000010b0b8810 */ /* 0x000fe40007ffe0ff */
[----:B------:R-:W-:Y:S02]  /*03b0*/  ISETP.GE.AND P1, PT, R8, RZ, PT ;  /* 0x000000ff0800720c */ /* 0x000fe40003f26270 */
[----:B0-----:R-:W-:Y:S02]  /*03c0*/  IADD3 R8, PT, PT, R10, 0xffffffe, RZ ;  /* 0x0ffffffe0a087810 */ /* 0x001fe40007ffe0ff */
[----:B------:R-:W-:-:S02]  /*03d0*/  ISETP.GE.U32.AND P2, PT, R12, R7, PT ;  /* 0x000000070c00720c */ /* 0x000fc40003f46070 */
[----:B------:R-:W0:Y:S01]  /*03e0*/  F2I.FTZ.U32.TRUNC.NTZ R9, R8 ;  /* 0x0000000800097305 */ /* 0x000e22000021f000 */
[----:B------:R-:W-:Y:S02]  /*03f0*/  @P4 IADD3 R13, PT, PT, R13, 0x1, RZ ;  /* 0x000000010d0d4810 */ /* 0x000fe40007ffe0ff */
[----:B------:R-:W-:Y:S02]  /*0400*/  LOP3.LUT R7, R5, R2, RZ, 0x3c, !PT ;  /* 0x0000000205077212 */ /* 0x000fe400078e3cff */
[----:B------:R-:W-:Y:S01]  /*0410*/  ISETP.NE.AND P0, PT, R2, RZ, PT ;  /* 0x000000ff0200720c */ /* 0x000fe20003f05270 */
[----:B------:R-:W-:Y:S01]  /*0420*/  IMAD.MOV.U32 R5, RZ, RZ, R13 ;  /* 0x000000ffff057224 */ /* 0x000fe200078e000d */
[----:B------:R-:W-:-:S03]  /*0430*/  ISETP.GE.AND P4, PT, R7, RZ, PT ;  /* 0x000000ff0700720c */ /* 0x000fc60003f86270 */
[----:B------:R-:W-:Y:S01]  /*0440*/  @!P1 IMAD.MOV R5, RZ, RZ, -R5 ;  /* 0x000000ffff059224 */ /* 0x000fe200078e0a05 */
[----:B------:R-:W-:Y:S02]  /*0450*/  @!P3 LOP3.LUT R5, RZ, R4, RZ, 0x33, !PT ;  /* 0x00000004ff05b212 */ /* 0x000fe400078e33ff */
[----:B------:R-:W-:Y:S01]  /*0460*/  @P2 IADD3 R11, PT, PT, R11, 0x1, RZ ;  /* 0x000000010b0b2810 */ /* 0x000fe20007ffe0ff */
[----:B0-----:R-:W-:Y:S02]  /*0470*/  IMAD.MOV R10, RZ, RZ, -R9 ;  /* 0x000000ffff0a7224 */ /* 0x001fe400078e0a09 */
[----:B------:R-:W-:Y:S01]  /*0480*/  IMAD.MOV R8, RZ, RZ, -R5 ;  /* 0x000000ffff087224 */ /* 0x000fe200078e0a05 */
[----:B------:R-:W-:Y:S01]  /*0490*/  MOV R7, R11 ;  /* 0x0000000b00077202 */ /* 0x000fe20000000f00 */
[----:B------:R-:W-:Y:S02]  /*04a0*/  IMAD.MOV.U32 R11, RZ, RZ, R10 ;  /* 0x000000ffff0b7224 */ /* 0x000fe400078e000a */
[----:B------:R-:W-:-:S02]  /*04b0*/  IMAD R3, R4, R8, R3 ;  /* 0x0000000804037224 */ /* 0x000fc400078e0203 */
[----:B------:R-:W-:Y:S02]  /*04c0*/  HFMA2 R8, -RZ, RZ, 0, 0 ;  /* 0x00000000ff087431 */ /* 0x000fe400000001ff */
[----:B------:R-:W-:Y:S01]  /*04d0*/  IMAD R11, R11, R6, RZ ;  /* 0x000000060b0b7224 */ /* 0x000fe200078e02ff */
[----:B------:R-:W-:Y:S02]  /*04e0*/  @!P4 IADD3 R7, PT, PT, -R7, RZ, RZ ;  /* 0x000000ff0707c210 */ /* 0x000fe40007ffe1ff */
[----:B------:R-:W-:Y:S02]  /*04f0*/  IABS R4, R3 ;  /* 0x0000000300047213 */ /* 0x000fe40000000000 */
[----:B------:R-:W-:Y:S01]  /*0500*/  @!P0 LOP3.LUT R7, RZ, R2, RZ, 0x33, !PT ;  /* 0x00000002ff078212 */ /* 0x000fe200078e33ff */
[----:B------:R-:W-:-:S03]  /*0510*/  IMAD.HI.U32 R8, R9, R11, R8 ;  /* 0x0000000b09087227 */ /* 0x000fc600078e0008 */
[-C--:B------:R-:W-:Y:S02]  /*0520*/  IABS R10, R7.reuse ;  /* 0x00000007000a7213 */ /* 0x080fe40000000000 */
[----:B------:R-:W-:Y:S01]  /*0530*/  IABS R12, R7 ;  /* 0x00000007000c7213 */ /* 0x000fe20000000000 */
[----:B------:R-:W-:Y:S01]  /*0540*/  IMAD.MOV.U32 R9, RZ, RZ, R4 ;  /* 0x000000ffff097224 */ /* 0x000fe200078e0004 */
[----:B------:R-:W0:Y:S03]  /*0550*/  I2F.RP R11, R10 ;  /* 0x0000000a000b7306 */ /* 0x000e260000209400 */
[----:B------:R-:W-:-:S04]  /*0560*/  IMAD.HI.U32 R4, R8, R9, RZ ;  /* 0x0000000908047227 */ /* 0x000fc800078e00ff */
[----:B------:R-:W-:Y:S01]  /*0570*/  IMAD.MOV R12, RZ, RZ, -R12 ;  /* 0x000000ffff0c7224 */ /* 0x000fe200078e0a0c */
[----:B------:R-:W-:-:S05]  /*0580*/  IADD3 R8, PT, PT, -R4, RZ, RZ ;  /* 0x000000ff04087210 */ /* 0x000fca0007ffe1ff */
[C---:B------:R-:W-:Y:S01]  /*0590*/  IMAD R9, R6.reuse, R8, R9 ;  /* 0x0000000806097224 */ /* 0x040fe200078e0209 */
[----:B0-----:R-:W0:Y:S04]  /*05a0*/  MUFU.RCP R11, R11 ;  /* 0x0000000b000b7308 */ /* 0x001e280000001000 */
[----:B------:R-:W-:-:S13]  /*05b0*/  ISETP.GT.U32.AND P1, PT, R6, R9, PT ;  /* 0x000000090600720c */ /* 0x000fda0003f24070 */
[----:B------:R-:W-:Y:S01]  /*05c0*/  @!P1 IMAD.IADD R9, R9, 0x1, -R6 ;  /* 0x0000000109099824 */ /* 0x000fe200078e0a06 */
[----:B0-----:R-:W-:Y:S01]  /*05d0*/  IADD3 R8, PT, PT, R11, 0xffffffe, RZ ;  /* 0x0ffffffe0b087810 */ /* 0x001fe20007ffe0ff */
[----:B------:R-:W-:Y:S01]  /*05e0*/  @!P1 VIADD R4, R4, 0x1 ;  /* 0x0000000104049836 */ /* 0x000fe20000000000 */
[----:B------:R-:W-:Y:S02]  /*05f0*/  ISETP.NE.AND P1, PT, R0, RZ, PT ;  /* 0x000000ff0000720c */ /* 0x000fe40003f25270 */
[----:B------:R-:W-:Y:S02]  /*0600*/  ISETP.GE.U32.AND P0, PT, R9, R6, PT ;  /* 0x000000060900720c */ /* 0x000fe40003f06070 */
[----:B------:R-:W-:Y:S01]  /*0610*/  LOP3.LUT R6, R3, R0, RZ, 0x3c, !PT ;  /* 0x0000000003067212 */ /* 0x000fe200078e3cff */
[----:B------:R0:W2:Y:S03]  /*0620*/  F2I.FTZ.U32.TRUNC.NTZ R9, R8 ;  /* 0x0000000800097305 */ /* 0x0000a6000021f000 */
[----:B------:R-:W-:-:S02]  /*0630*/  ISETP.GE.AND P2, PT, R6, RZ, PT ;  /* 0x000000ff0600720c */ /* 0x000fc40003f46270 */
[----:B0-----:R-:W-:-:S05]  /*0640*/  MOV R8, RZ ;  /* 0x000000ff00087202 */ /* 0x001fca0000000f00 */
[----:B------:R-:W-:Y:S01]  /*0650*/  @P0 IADD3 R4, PT, PT, R4, 0x1, RZ ;  /* 0x0000000104040810 */ /* 0x000fe20007ffe0ff */
[----:B--2---:R-:W-:-:S05]  /*0660*/  IMAD.MOV R11, RZ, RZ, -R9 ;  /* 0x000000ffff0b7224 */ /* 0x004fca00078e0a09 */
[----:B------:R-:W-:Y:S02]  /*0670*/  @!P2 IADD3 R4, PT, PT, -R4, RZ, RZ ;  /* 0x000000ff0404a210 */ /* 0x000fe40007ffe1ff */
[----:B------:R-:W-:Y:S01]  /*0680*/  @!P1 LOP3.LUT R4, RZ, R0, RZ, 0x33, !PT ;  /* 0x00000000ff049212 */ /* 0x000fe200078e33ff */
[----:B------:R-:W-:-:S03]  /*0690*/  IMAD R11, R11, R10, RZ ;  /* 0x0000000a0b0b7224 */ /* 0x000fc600078e02ff */
[----:B------:R-:W-:Y:S01]  /*06a0*/  IABS R6, R4 ;  /* 0x0000000400067213 */ /* 0x000fe20000000000 */
[----:B------:R-:W-:Y:S01]  /*06b0*/  IMAD.HI.U32 R8, R9, R11, R8 ;  /* 0x0000000b09087227 */ /* 0x000fe200078e0008 */
[----:B------:R-:W-:-:S03]  /*06c0*/  MOV R11, R12 ;  /* 0x0000000c000b7202 */ /* 0x000fc60000000f00 */
[----:B------:R-:W-:-:S04]  /*06d0*/  IMAD.MOV.U32 R9, RZ, RZ, R6 ;  /* 0x000000ffff097224 */ /* 0x000fc800078e0006 */
[----:B------:R-:W-:Y:S01]  /*06e0*/  IMAD.HI.U32 R6, R8, R9, RZ ;  /* 0x0000000908067227 */ /* 0x000fe200078e00ff */
[----:B------:R-:W-:-:S03]  /*06f0*/  LOP3.LUT R8, R4, R7, RZ, 0x3c, !PT ;  /* 0x0000000704087212 */ /* 0x000fc600078e3cff */
[----:B------:R-:W-:Y:S01]  /*0700*/  IMAD R9, R6, R11, R9 ;  /* 0x0000000b06097224 */ /* 0x000fe200078e0209 */
[----:B------:R-:W-:-:S04]  /*0710*/  ISETP.GE.AND P2, PT, R8, RZ, PT ;  /* 0x000000ff0800720c */ /* 0x000fc80003f46270 */
[----:B------:R-:W-:-:S13]  /*0720*/  ISETP.GT.U32.AND P1, PT, R10, R9, PT ;  /* 0x000000090a00720c */ /* 0x000fda0003f24070 */
[----:B------:R-:W-:Y:S01]  /*0730*/  @!P1 IMAD.IADD R9, R9, 0x1, -R10 ;  /* 0x0000000109099824 */ /* 0x000fe200078e0a0a */
[----:B------:R-:W-:Y:S02]  /*0740*/  @!P1 IADD3 R6, PT, PT, R6, 0x1, RZ ;  /* 0x0000000106069810 */ /* 0x000fe40007ffe0ff */
[----:B------:R-:W-:Y:S02]  /*0750*/  ISETP.NE.AND P1, PT, R7, RZ, PT ;  /* 0x000000ff0700720c */ /* 0x000fe40003f25270 */
[----:B------:R-:W-:Y:S01]  /*0760*/  ISETP.GE.U32.AND P0, PT, R9, R10, PT ;  /* 0x0000000a0900720c */ /* 0x000fe20003f06070 */
[----:B------:R-:W-:Y:S01]  /*0770*/  IMAD.MOV R10, RZ, RZ, -R4 ;  /* 0x000000ffff0a7224 */ /* 0x000fe200078e0a04 */
[----:B------:R-:W0:Y:S03]  /*0780*/  LDC.64 R8, c[0x0][0x380] ;  /* 0x0000e000ff087b82 */ /* 0x000e260000000a00 */
[----:B------:R-:W-:-:S08]  /*0790*/  IMAD R10, R0, R10, R3 ;  /* 0x0000000a000a7224 */ /* 0x000fd000078e0203 */
[----:B------:R-:W-:-:S05]  /*07a0*/  @P0 VIADD R6, R6, 0x1 ;  /* 0x0000000106060836 */ /* 0x000fca0000000000 */
[----:B------:R-:W-:Y:S02]  /*07b0*/  @!P2 IADD3 R6, PT, PT, -R6, RZ, RZ ;  /* 0x000000ff0606a210 */ /* 0x000fe40007ffe1ff */
[----:B------:R-:W-:-:S05]  /*07c0*/  @!P1 LOP3.LUT R6, RZ, R7, RZ, 0x33, !PT ;  /* 0x00000007ff069212 */ /* 0x000fca00078e33ff */
[----:B------:R-:W-:Y:S02]  /*07d0*/  IMAD R3, R5, R2, R6 ;  /* 0x0000000205037224 */ /* 0x000fe400078e0206 */
[----:B------:R-:W2:Y:S02]  /*07e0*/  LDC.64 R6, c[0x0][0x388] ;  /* 0x0000e200ff067b82 */ /* 0x000ea40000000a00 */
[----:B------:R-:W-:-:S04]  /*07f0*/  IMAD R3, R3, R0, R10 ;  /* 0x0000000003037224 */ /* 0x000fc800078e020a */
[----:B0-----:R-:W-:-:S06]  /*0800*/  IMAD.WIDE R2, R3, 0x4, R8 ;  /* 0x0000000403027825 */ /* 0x001fcc00078e0208 */
[----:B-1----:R-:W5:Y:S01]  /*0810*/  LDG.E.CONSTANT R3, desc[UR4][R2.64] ;  /* 0x0000000402037981 */ /* 0x002f62000c1e9900 */
[----:B---3--:R-:W-:-:S05]  /*0820*/  IADD3 R5, PT, PT, R5, UR6, RZ ;  /* 0x0000000605057c10 */ /* 0x008fca000fffe0ff */
[----:B----4-:R-:W-:-:S04]  /*0830*/  IMAD R5, R4, UR7, R5 ;  /* 0x0000000704057c24 */ /* 0x010fc8000f8e0205 */
[----:B------:R-:W-:-:S04]  /*0840*/  IMAD R5, R5, R0, R10 ;  /* 0x0000000005057224 */ /* 0x000fc800078e020a */
[----:B--2---:R-:W-:-:S05]  /*0850*/  IMAD.WIDE R4, R5, 0x4, R6 ;  /* 0x0000000405047825 */ /* 0x004fca00078e0206 */
[----:B-----5:R-:W-:Y:S01]  /*0860*/  STG.E desc[UR4][R4.64], R3 ;  /* 0x0000000304007986 */ /* 0x020fe2000c101904 */
[----:B------:R-:W-:Y:S05]  /*0870*/  EXIT ;  /* 0x000000000000794d */ /* 0x000fea0003800000 */
.L_x_0:
[----:B------:R-:W-:-:S00]  /*0880*/  BRA `(.L_x_0) ;  /* 0xfffffffc00fc7947 */ /* 0x000fc0000383ffff */
[----:B------:R-:W-:-:S00]  /*0890*/  NOP ;  /* 0x0000000000007918 */ /* 0x000fc00000000000 */
        /* <DEDUP_REMOVED lines=14> */
.L_x_15:


//--------------------- .text._ZN8pygpukit3ops2nn32kv_cache_prefill_gqa_bf16_kernelEPK13__nv_bfloat16PS2_iiiiii --------------------------
	.section	.text._ZN8pygpukit3ops2nn32kv_cache_prefill_gqa_bf16_kernelEPK13__nv_bfloat16PS2_iiiiii,"ax",@progbits
	.align	128
        .global         _ZN8pygpukit3ops2nn32kv_cache_prefill_gqa_bf16_kernelEPK13__nv_bfloat16PS2_iiiiii
        .type           _ZN8pygpukit3ops2nn32kv_cache_prefill_gqa_bf16_kernelEPK13__nv_bfloat16PS2_iiiiii,@function
        .size           _ZN8pygpukit3ops2nn32kv_cache_prefill_gqa_bf16_kernelEPK13__nv_bfloat16PS2_iiiiii,(.L_x_16 - _ZN8pygpukit3ops2nn32kv_cache_prefill_gqa_bf16_kernelEPK13__nv_bfloat16PS2_iiiiii)
        .other          _ZN8pygpukit3ops2nn32kv_cache_prefill_gqa_bf16_kernelEPK13__nv_bfloat16PS2_iiiiii,@"STO_CUDA_ENTRY STV_DEFAULT"
_ZN8pygpukit3ops2nn32kv_cache_prefill_gqa_bf16_kernelEPK13__nv_bfloat16PS2_iiiiii:
.text._ZN8pygpukit3ops2nn32kv_cache_prefill_gqa_bf16_kernelEPK13__nv_bfloat16PS2_iiiiii:
        /* <DEDUP_REMOVED lines=125> */
[----:B------:R-:W-:-:S04]  /*07d0*/  IMAD R3, R5, R2, R6 ;  /* 0x0000000205037224 */ /* 0x000fc800078e0206 */
[----:B------:R-:W-:-:S04]  /*07e0*/  IMAD R3, R3, R0, R10 ;  /* 0x0000000003037224 */ /* 0x000fc800078e020a */
[----:B0-----:R-:W-:Y:S02]  /*07f0*/  IMAD.WIDE R6, R3, 0x2, R8 ;  /* 0x0000000203067825 */ /* 0x001fe400078e0208 */
[----:B------:R-:W0:Y:S04]  /*0800*/  LDC.64 R2, c[0x0][0x388] ;  /* 0x0000e200ff027b82 */ /* 0x000e280000000a00 */
[----:B-1----:R-:W2:Y:S01]  /*0810*/  LDG.E.U16.CONSTANT R7, desc[UR4][R6.64] ;  /* 0x0000000406077981 */ /* 0x002ea2000c1e9500 */
[----:B---3--:R-:W-:-:S05]  /*0820*/  IADD3 R5, PT, PT, R5, UR6, RZ ;  /* 0x0000000605057c10 */ /* 0x008fca000fffe0ff */
[----:B----4-:R-:W-:-:S04]  /*0830*/  IMAD R5, R4, UR7, R5 ;  /* 0x0000000704057c24 */ /* 0x010fc8000f8e0205 */
[----:B------:R-:W-:-:S04]  /*0840*/  IMAD R5, R5, R0, R10 ;  /* 0x0000000005057224 */ /* 0x000fc800078e020a */
[----:B0-----:R-:W-:-:S05]  /*0850*/  IMAD.WIDE R2, R5, 0x2, R2 ;  /* 0x0000000205027825 */ /* 0x001fca00078e0202 */
[----:B--2---:R-:W-:Y:S01]  /*0860*/  STG.E.U16 desc[UR4][R2.64], R7 ;  /* 0x0000000702007986 */ /* 0x004fe2000c101504 */
[----:B------:R-:W-:Y:S05]  /*0870*/  EXIT ;  /* 0x000000000000794d */ /* 0x000fea0003800000 */
.L_x_1:
        /* <DEDUP_REMOVED lines=16> */
.L_x_16:


//--------------------- .text._ZN8pygpukit3ops2nn31kv_cache_prefill_gqa_f16_kernelEPK6__halfPS2_iiiiii --------------------------
	.section	.text._ZN8pygpukit3ops2nn31kv_cache_prefill_gqa_f16_kernelEPK6__halfPS2_iiiiii,"ax",@progbits
	.align	128
        .global         _ZN8pygpukit3ops2nn31kv_cache_prefill_gqa_f16_kernelEPK6__halfPS2_iiiiii
        .type           _ZN8pygpukit3ops2nn31kv_cache_prefill_gqa_f16_kernelEPK6__halfPS2_iiiiii,@function
        .size           _ZN8pygpukit3ops2nn31kv_cache_prefill_gqa_f16_kernelEPK6__halfPS2_iiiiii,(.L_x_17 - _ZN8pygpukit3ops2nn31kv_cache_prefill_gqa_f16_kernelEPK6__halfPS2_iiiiii)
        .other          _ZN8pygpukit3ops2nn31kv_cache_prefill_gqa_f16_kernelEPK6__halfPS2_iiiiii,@"STO_CUDA_ENTRY STV_DEFAULT"
_ZN8pygpukit3ops2nn31kv_cache_prefill_gqa_f16_kernelEPK6__halfPS2_iiiiii:
.text._ZN8pygpukit3ops2nn31kv_cache_prefill_gqa_f16_kernelEPK6__halfPS2_iiiiii:
        /* <DEDUP_REMOVED lines=136> */
.L_x_2:
        /* <DEDUP_REMOVED lines=16> */
.L_x_17:


//--------------------- .text._ZN8pygpukit3ops2nn34kv_cache_update_gqa_f32_kernel_ptrEPKfPfiiiiPKi --------------------------
	.section	.text._ZN8pygpukit3ops2nn34kv_cache_update_gqa_f32_kernel_ptrEPKfPfiiiiPKi,"ax",@progbits
	.align	128
        .global         _ZN8pygpukit3ops2nn34kv_cache_update_gqa_f32_kernel_ptrEPKfPfiiiiPKi
        .type           _ZN8pygpukit3ops2nn34kv_cache_update_gqa_f32_kernel_ptrEPKfPfiiiiPKi,@function
        .size           _ZN8pygpukit3ops2nn34kv_cache_update_gqa_f32_kernel_ptrEPKfPfiiiiPKi,(.L_x_18 - _ZN8pygpukit3ops2nn34kv_cache_update_gqa_f32_kernel_ptrEPKfPfiiiiPKi)
        .other          _ZN8pygpukit3ops2nn34kv_cache_update_gqa_f32_kernel_ptrEPKfPfiiiiPKi,@"STO_CUDA_ENTRY STV_DEFAULT"
_ZN8pygpukit3ops2nn34kv_cache_update_gqa_f32_kernel_ptrEPKfPfiiiiPKi:
.text._ZN8pygpukit3ops2nn34kv_cache_update_gqa_f32_kernel_ptrEPKfPfiiiiPKi:
[----:B------:R-:W-:Y:S01]  /*0000*/  LDC R1, c[0x0][0x37c] ;  /* 0x0000df00ff017b82 */ /* 0x000fe20000000800 */
[----:B------:R-:W0:Y:S07]  /*0010*/  S2R R2, SR_TID.X ;  /* 0x0000000000027919 */ /* 0x000e2e0000002100 */
[----:B------:R-:W0:Y:S01]  /*0020*/  S2UR UR6, SR_CTAID.X ;  /* 0x00000000000679c3 */ /* 0x000e220000002500 */
[----:B------:R-:W1:Y:S07]  /*0030*/  LDCU.64 UR4, c[0x0][0x358] ;  /* 0x00006b00ff0477ac */ /* 0x000e6e0008000a00 */
[----:B------:R-:W0:Y:S08]  /*0040*/  LDC R3, c[0x0][0x360] ;  /* 0x0000d800ff037b82 */ /* 0x000e300000000800 */
[----:B------:R-:W2:Y:S08]  /*0050*/  LDC R0, c[0x0][0x398] ;  /* 0x0000e600ff007b82 */ /* 0x000eb00000000800 */
[----:B------:R-:W2:Y:S08]  /*0060*/  LDC R5, c[0x0][0x390] ;  /* 0x0000e400ff057b82 */ /* 0x000eb00000000800 */
[----:B------:R-:W1:Y:S01]  /*0070*/  LDC.64 R6, c[0x0][0x3a0] ;  /* 0x0000e800ff067b82 */ /* 0x000e620000000a00 */
[----:B0-----:R-:W-:-:S02]  /*0080*/  IMAD R3, R3, UR6, R2 ;  /* 0x0000000603037c24 */ /* 0x001fc4000f8e0202 */
[----:B--2---:R-:W-:-:S05]  /*0090*/  IMAD R2, R0, R5, RZ ;  /* 0x0000000500027224 */ /* 0x004fca00078e02ff */
[----:B------:R-:W-:Y:S02]  /*00a0*/  ISETP.GE.AND P0, PT, R3, R2, PT ;  /* 0x000000020300720c */ /* 0x000fe40003f06270 */
[----:B-1----:R0:W5:Y:S11]  /*00b0*/  LDG.E.STRONG.SYS R2, desc[UR4][R6.64] ;  /* 0x0000000406027981 */ /* 0x002176000c1f5900 */
[----:B0-----:R-:W-:Y:S05]  /*00c0*/  @P0 EXIT ;  /* 0x000000000000094d */ /* 0x001fea0003800000 */
[----:B------:R-:W0:Y:S01]  /*00d0*/  LDC R6, c[0x0][0x394] ;  /* 0x0000e500ff067b82 */ /* 0x000e220000000800 */
[----:B------:R-:W-:Y:S01]  /*00e0*/  IABS R4, R0 ;  /* 0x0000000000047213 */ /* 0x000fe20000000000 */
[----:B------:R-:W1:Y:S01]  /*00f0*/  LDCU UR6, c[0x0][0x39c] ;  /* 0x00007380ff0677ac */ /* 0x000e620008000800 */
[----:B------:R-:W-:Y:S02]  /*0100*/  IABS R12, R5 ;  /* 0x00000005000c7213 */ /* 0x000fe40000000000 */
[-C--:B0-----:R-:W-:Y:S02]  /*0110*/  IABS R11, R6.reuse ;  /* 0x00000006000b7213 */ /* 0x081fe40000000000 */
[----:B------:R-:W-:Y:S02]  /*0120*/  LOP3.LUT R5, R5, R6, RZ, 0x3c, !PT ;  /* 0x0000000605057212 */ /* 0x000fe400078e3cff */
[----:B------:R-:W0:Y:S02]  /*0130*/  I2F.RP R7, R11 ;  /* 0x0000000b00077306 */ /* 0x000e240000209400 */
[----:B------:R-:W-:-:S06]  /*0140*/  ISETP.GE.AND P1, PT, R5, RZ, PT ;  /* 0x000000ff0500720c */ /* 0x000fcc0003f26270 */
[----:B0-----:R-:W0:Y:S02]  /*0150*/  MUFU.RCP R7, R7 ;  /* 0x0000000700077308 */ /* 0x001e240000001000 */
[----:B0-----:R-:W-:-:S06]  /*0160*/  VIADD R8, R7, 0xffffffe ;  /* 0x0ffffffe07087836 */ /* 0x001fcc0000000000 */
[----:B------:R0:W2:Y:S02]  /*0170*/  F2I.FTZ.U32.TRUNC.NTZ R9, R8 ;  /* 0x0000000800097305 */ /* 0x0000a4000021f000 */
[----:B0-----:R-:W-:Y:S02]  /*0180*/  HFMA2 R8, -RZ, RZ, 0, 0 ;  /* 0x00000000ff087431 */ /* 0x001fe400000001ff */
[----:B--2---:R-:W-:-:S04]  /*0190*/  IMAD.MOV R10, RZ, RZ, -R9 ;  /* 0x000000ffff0a7224 */ /* 0x004fc800078e0a09 */
[----:B------:R-:W-:Y:S02]  /*01a0*/  IMAD R13, R10, R11, RZ ;  /* 0x0000000b0a0d7224 */ /* 0x000fe400078e02ff */
[----:B------:R-:W0:Y:S02]  /*01b0*/  I2F.RP R10, R4 ;  /* 0x00000004000a7306 */ /* 0x000e240000209400 */
[----:B------:R-:W-:-:S06]  /*01c0*/  IMAD.HI.U32 R9, R9, R13, R8 ;  /* 0x0000000d09097227 */ /* 0x000fcc00078e0008 */
[----:B------:R-:W-:-:S04]  /*01d0*/  IMAD.HI.U32 R9, R9, R12, RZ ;  /* 0x0000000c09097227 */ /* 0x000fc800078e00ff */
[----:B------:R-:W-:Y:S01]  /*01e0*/  IMAD.MOV R8, RZ, RZ, -R9 ;  /* 0x000000ffff087224 */ /* 0x000fe200078e0a09 */
[----:B0-----:R-:W0:Y:S03]  /*01f0*/  MUFU.RCP R10, R10 ;  /* 0x0000000a000a7308 */ /* 0x001e260000001000 */
[----:B------:R-:W-:-:S05]  /*0200*/  IMAD R8, R11, R8, R12 ;  /* 0x000000080b087224 */ /* 0x000fca00078e020c */
[----:B------:R-:W-:Y:S01]  /*0210*/  ISETP.GT.U32.AND P2, PT, R11, R8, PT ;  /* 0x000000080b00720c */ /* 0x000fe20003f44070 */
[----:B0-----:R-:W-:-:S12]  /*0220*/  VIADD R7, R10, 0xffffffe ;  /* 0x0ffffffe0a077836 */ /* 0x001fd80000000000 */
[-C--:B------:R-:W-:Y:S01]  /*0230*/  @!P2 IADD3 R8, PT, PT, R8, -R11.reuse, RZ ;  /* 0x8000000b0808a210 */ /* 0x080fe20007ffe0ff */
[----:B------:R-:W-:Y:S01]  /*0240*/  @!P2 VIADD R9, R9, 0x1 ;  /* 0x000000010909a836 */ /* 0x000fe20000000000 */
[----:B------:R-:W-:Y:S01]  /*0250*/  ISETP.NE.AND P2, PT, R6, RZ, PT ;  /* 0x000000ff0600720c */ /* 0x000fe20003f45270 */
[----:B------:R-:W0:Y:S01]  /*0260*/  F2I.FTZ.U32.TRUNC.NTZ R7, R7 ;  /* 0x0000000700077305 */ /* 0x000e22000021f000 */
[----:B------:R-:W-:Y:S02]  /*0270*/  ISETP.GE.U32.AND P0, PT, R8, R11, PT ;  /* 0x0000000b0800720c */ /* 0x000fe40003f06070 */
[----:B------:R-:W-:-:S11]  /*0280*/  IABS R11, R3 ;  /* 0x00000003000b7213 */ /* 0x000fd60000000000 */
[----:B------:R-:W-:Y:S01]  /*0290*/  @P0 VIADD R9, R9, 0x1 ;  /* 0x0000000109090836 */ /* 0x000fe20000000000 */
[----:B0-----:R-:W-:-:S03]  /*02a0*/  IADD3 R8, PT, PT, RZ, -R7, RZ ;  /* 0x80000007ff087210 */ /* 0x001fc60007ffe0ff */
[----:B------:R-:W-:Y:S02]  /*02b0*/  IMAD.MOV.U32 R5, RZ, RZ, R9 ;  /* 0x000000ffff057224 */ /* 0x000fe400078e0009 */
[----:B------:R-:W-:-:S03]  /*02c0*/  IMAD.MOV.U32 R9, RZ, RZ, R8 ;  /* 0x000000ffff097224 */ /* 0x000fc600078e0008 */
[----:B------:R-:W-:Y:S01]  /*02d0*/  @!P1 IADD3 R5, PT, PT, -R5, RZ, RZ ;  /* 0x000000ff05059210 */ /* 0x000fe20007ffe1ff */
[----:B------:R-:W-:Y:S01]  /*02e0*/  IMAD R9, R9, R4, RZ ;  /* 0x0000000409097224 */ /* 0x000fe200078e02ff */
[----:B------:R-:W-:Y:S01]  /*02f0*/  @!P2 LOP3.LUT R5, RZ, R6, RZ, 0x33, !PT ;  /* 0x00000006ff05a212 */ /* 0x000fe200078e33ff */
[----:B------:R-:W-:-:S04]  /*0300*/  IMAD.MOV.U32 R6, RZ, RZ, RZ ;  /* 0x000000ffff067224 */ /* 0x000fc800078e00ff */
[----:B------:R-:W-:Y:S01]  /*0310*/  IMAD.HI.U32 R6, R7, R9, R6 ;  /* 0x0000000907067227 */ /* 0x000fe200078e0006 */
[----:B------:R-:W-:-:S04]  /*0320*/  IABS R9, R5 ;  /* 0x0000000500097213 */ /* 0x000fc80000000000 */
[----:B------:R-:W0:Y:S01]  /*0330*/  I2F.RP R8, R9 ;  /* 0x0000000900087306 */ /* 0x000e220000209400 */
[----:B------:R-:W-:-:S05]  /*0340*/  IMAD.HI.U32 R6, R6, R11, RZ ;  /* 0x0000000b06067227 */ /* 0x000fca00078e00ff */
[----:B------:R-:W-:-:S05]  /*0350*/  IADD3 R7, PT, PT, -R6, RZ, RZ ;  /* 0x000000ff06077210 */ /* 0x000fca0007ffe1ff */
[C---:B------:R-:W-:Y:S01]  /*0360*/  IMAD R7, R4.reuse, R7, R11 ;  /* 0x0000000704077224 */ /* 0x040fe200078e020b */
[----:B0-----:R-:W0:Y:S04]  /*0370*/  MUFU.RCP R8, R8 ;  /* 0x0000000800087308 */ /* 0x001e280000001000 */
[----:B------:R-:W-:-:S13]  /*0380*/  ISETP.GT.U32.AND P2, PT, R4, R7, PT ;  /* 0x000000070400720c */ /* 0x000fda0003f44070 */
[----:B------:R-:W-:Y:S02]  /*0390*/  @!P2 IMAD.IADD R7, R7, 0x1, -R4 ;  /* 0x000000010707a824 */ /* 0x000fe400078e0a04 */
[----:B------:R-:W-:Y:S01]  /*03a0*/  @!P2 VIADD R6, R6, 0x1 ;  /* 0x000000010606a836 */ /* 0x000fe20000000000 */
[----:B------:R-:W-:Y:S02]  /*03b0*/  ISETP.NE.AND P2, PT, R0, RZ, PT ;  /* 0x000000ff0000720c */ /* 0x000fe40003f45270 */
[----:B------:R-:W-:Y:S02]  /*03c0*/  ISETP.GE.U32.AND P0, PT, R7, R4, PT ;  /* 0x000000040700720c */ /* 0x000fe40003f06070 */
[----:B0-----:R-:W-:Y:S02]  /*03d0*/  IADD3 R7, PT, PT, R8, 0xffffffe, RZ ;  /* 0x0ffffffe08077810 */ /* 0x001fe40007ffe0ff */
[----:B------:R-:W-:Y:S02]  /*03e0*/  LOP3.LUT R4, R3, R0, RZ, 0x3c, !PT ;  /* 0x0000000003047212 */ /* 0x000fe400078e3cff */
[----:B------:R-:W-:-:S02]  /*03f0*/  IABS R8, R5 ;  /* 0x0000000500087213 */ /* 0x000fc40000000000 */
[----:B------:R-:W0:Y:S01]  /*0400*/  F2I.FTZ.U32.TRUNC.NTZ R7, R7 ;  /* 0x0000000700077305 */ /* 0x000e22000021f000 */
[----:B------:R-:W-:-:S04]  /*0410*/  ISETP.GE.AND P1, PT, R4, RZ, PT ;  /* 0x000000ff0400720c */ /* 0x000fc80003f26270 */
[----:B------:R-:W-:-:S05]  /*0420*/  @P0 IADD3 R6, PT, PT, R6, 0x1, RZ ;  /* 0x0000000106060810 */ /* 0x000fca0007ffe0ff */
[----:B------:R-:W-:Y:S02]  /*0430*/  IMAD.MOV.U32 R4, RZ, RZ, R6 ;  /* 0x000000ffff047224 */ /* 0x000fe400078e0006 */
[----:B0-----:R-:W-:-:S03]  /*0440*/  IMAD.MOV R6, RZ, RZ, -R7 ;  /* 0x000000ffff067224 */ /* 0x001fc600078e0a07 */
[----:B------:R-:W-:Y:S02]  /*0450*/  @!P1 IADD3 R4, PT, PT, -R4, RZ, RZ ;  /* 0x000000ff04049210 */ /* 0x000fe40007ffe1ff */
[----:B------:R-:W-:Y:S01]  /*0460*/  @!P2 LOP3.LUT R4, RZ, R0, RZ, 0x33, !PT ;  /* 0x00000000ff04a212 */ /* 0x000fe200078e33ff */
[----:B------:R-:W-:Y:S01]  /*0470*/  IMAD R11, R6, R9, RZ ;  /* 0x00000009060b7224 */ /* 0x000fe200078e02ff */
[----:B------:R-:W-:Y:S02]  /*0480*/  MOV R6, RZ ;  /* 0x000000ff00067202 */ /* 0x000fe40000000f00 */
[----:B------:R-:W-:-:S03]  /*0490*/  IABS R13, R4 ;  /* 0x00000004000d7213 */ /* 0x000fc60000000000 */
[----:B------:R-:W-:-:S04]  /*04a0*/  IMAD.HI.U32 R6, R7, R11, R6 ;  /* 0x0000000b07067227 */ /* 0x000fc800078e0006 */
[----:B------:R-:W-:Y:S02]  /*04b0*/  IMAD.MOV R7, RZ, RZ, -R8 ;  /* 0x000000ffff077224 */ /* 0x000fe400078e0a08 */
[----:B------:R-:W-:-:S04]  /*04c0*/  IMAD.HI.U32 R8, R6, R13, RZ ;  /* 0x0000000d06087227 */ /* 0x000fc800078e00ff */
[----:B------:R-:W-:-:S05]  /*04d0*/  IMAD R6, R8, R7, R13 ;  /* 0x0000000708067224 */ /* 0x000fca00078e020d */
[----:B------:R-:W-:-:S13]  /*04e0*/  ISETP.GT.U32.AND P2, PT, R9, R6, PT ;  /* 0x000000060900720c */ /* 0x000fda0003f44070 */
[-C--:B------:R-:W-:Y:S01]  /*04f0*/  @!P2 IADD3 R6, PT, PT, R6, -R9.reuse, RZ ;  /* 0x800000090606a210 */ /* 0x080fe20007ffe0ff */
[----:B------:R-:W-:Y:S01]  /*0500*/  @!P2 VIADD R8, R8, 0x1 ;  /* 0x000000010808a836 */ /* 0x000fe20000000000 */
[----:B------:R-:W-:Y:S02]  /*0510*/  ISETP.NE.AND P2, PT, R5, RZ, PT ;  /* 0x000000ff0500720c */ /* 0x000fe40003f45270 */
[----:B------:R-:W-:Y:S01]  /*0520*/  ISETP.GE.U32.AND P0, PT, R6, R9, PT ;  /* 0x000000090600720c */ /* 0x000fe20003f06070 */
[----:B------:R-:W-:Y:S01]  /*0530*/  IMAD.MOV R9, RZ, RZ, -R4 ;  /* 0x000000ffff097224 */ /* 0x000fe200078e0a04 */
[----:B------:R-:W-:-:S04]  /*0540*/  LOP3.LUT R6, R4, R5, RZ, 0x3c, !PT ;  /* 0x0000000504067212 */ /* 0x000fc800078e3cff */
[----:B------:R-:W-:Y:S02]  /*0550*/  ISETP.GE.AND P1, PT, R6, RZ, PT ;  /* 0x000000ff0600720c */ /* 0x000fe40003f26270 */
[----:B------:R-:W0:Y:S05]  /*0560*/  LDC.64 R6, c[0x0][0x380] ;  /* 0x0000e000ff067b82 */ /* 0x000e2a0000000a00 */
[----:B------:R-:W-:-:S06]  /*0570*/  @P0 IADD3 R8, PT, PT, R8, 0x1, RZ ;  /* 0x0000000108080810 */ /* 0x000fcc0007ffe0ff */
[----:B------:R-:W-:Y:S02]  /*0580*/  @!P1 IADD3 R8, PT, PT, -R8, RZ, RZ ;  /* 0x000000ff08089210 */ /* 0x000fe40007ffe1ff */
[----:B------:R-:W-:Y:S01]  /*0590*/  @!P2 LOP3.LUT R8, RZ, R5, RZ, 0x33, !PT ;  /* 0x00000005ff08a212 */ /* 0x000fe200078e33ff */
[----:B------:R-:W-:-:S04]  /*05a0*/  IMAD R5, R0, R9, R3 ;  /* 0x0000000900057224 */ /* 0x000fc800078e0203 */
[----:B------:R-:W-:Y:S02]  /*05b0*/  IMAD R3, R8, R0, R5 ;  /* 0x0000000008037224 */ /* 0x000fe400078e0205 */
[----:B------:R-:W2:Y:S02]  /*05c0*/  LDC.64 R8, c[0x0][0x388] ;  /* 0x0000e200ff087b82 */ /* 0x000ea40000000a00 */
[----:B0-----:R-:W-:-:S06]  /*05d0*/  IMAD.WIDE R6, R3, 0x4, R6 ;  /* 0x0000000403067825 */ /* 0x001fcc00078e0206 */
[----:B------:R-:W3:Y:S01]  /*05e0*/  LDG.E.CONSTANT R7, desc[UR4][R6.64] ;  /* 0x0000000406077981 */ /* 0x000ee2000c1e9900 */
[----:B-1---5:R-:W-:-:S04]  /*05f0*/  IMAD R3, R4, UR6, R2 ;  /* 0x0000000604037c24 */ /* 0x022fc8000f8e0202 */
[----:B------:R-:W-:-:S04]  /*0600*/  IMAD R3, R3, R0, R5 ;  /* 0x0000000003037224 */ /* 0x000fc800078e0205 */
[----:B--2---:R-:W-:-:S05]  /*0610*/  IMAD.WIDE R2, R3, 0x4, R8 ;  /* 0x0000000403027825 */ /* 0x004fca00078e0208 */
[----:B---3--:R-:W-:Y:S01]  /*0620*/  STG.E desc[UR4][R2.64], R7 ;  /* 0x0000000702007986 */ /* 0x008fe2000c101904 */
[----:B------:R-:W-:Y:S05]  /*0630*/  EXIT ;  /* 0x000000000000794d */ /* 0x000fea0003800000 */
.L_x_3:
        /* <DEDUP_REMOVED lines=12> */
.L_x_18:


//--------------------- .text._ZN8pygpukit3ops2nn35kv_cache_update_gqa_bf16_kernel_ptrEPK13__nv_bfloat16PS2_iiiiPKi --------------------------
	.section	.text._ZN8pygpukit3ops2nn35kv_cache_update_gqa_bf16_kernel_ptrEPK13__nv_bfloat16PS2_iiiiPKi,"ax",@progbits
	.align	128
        .global         _ZN8pygpukit3ops2nn35kv_cache_update_gqa_bf16_kernel_ptrEPK13__nv_bfloat16PS2_iiiiPKi
        .type           _ZN8pygpukit3ops2nn35kv_cache_update_gqa_bf16_kernel_ptrEPK13__nv_bfloat16PS2_iiiiPKi,@function
        .size           _ZN8pygpukit3ops2nn35kv_cache_update_gqa_bf16_kernel_ptrEPK13__nv_bfloat16PS2_iiiiPKi,(.L_x_19 - _ZN8pygpukit3ops2nn35kv_cache_update_gqa_bf16_kernel_ptrEPK13__nv_bfloat16PS2_iiiiPKi)
        .other          _ZN8pygpukit3ops2nn35kv_cache_update_gqa_bf16_kernel_ptrEPK13__nv_bfloat16PS2_iiiiPKi,@"STO_CUDA_ENTRY STV_DEFAULT"
_ZN8pygpukit3ops2nn35kv_cache_update_gqa_bf16_kernel_ptrEPK13__nv_bfloat16PS2_iiiiPKi:
.text._ZN8pygpukit3ops2nn35kv_cache_update_gqa_bf16_kernel_ptrEPK13__nv_bfloat16PS2_iiiiPKi:
        /* <DEDUP_REMOVED lines=94> */
[----:B------:R-:W3:Y:S01]  /*05e0*/  LDG.E.U16.CONSTANT R7, desc[UR4][R6.64] ;  /* 0x0000000406077981 */ /* 0x000ee2000c1e9500 */
[----:B-1---5:R-:W-:-:S04]  /*05f0*/  IMAD R3, R4, UR6, R2 ;  /* 0x0000000604037c24 */ /* 0x022fc8000f8e0202 */
[----:B------:R-:W-:-:S04]  /*0600*/  IMAD R3, R3, R0, R5 ;  /* 0x0000000003037224 */ /* 0x000fc800078e0205 */
[----:B--2---:R-:W-:-:S05]  /*0610*/  IMAD.WIDE R2, R3, 0x2, R8 ;  /* 0x0000000203027825 */ /* 0x004fca00078e0208 */
[----:B---3--:R-:W-:Y:S01]  /*0620*/  STG.E.U16 desc[UR4][R2.64], R7 ;  /* 0x0000000702007986 */ /* 0x008fe2000c101504 */
[----:B------:R-:W-:Y:S05]  /*0630*/  EXIT ;  /* 0x000000000000794d */ /* 0x000fea0003800000 */
.L_x_4:
        /* <DEDUP_REMOVED lines=12> */
.L_x_19:


//--------------------- .text._ZN8pygpukit3ops2nn34kv_cache_update_gqa_f16_kernel_ptrEPK6__halfPS2_iiiiPKi --------------------------
	.section	.text._ZN8pygpukit3ops2nn34kv_cache_update_gqa_f16_kernel_ptrEPK6__halfPS2_iiiiPKi,"ax",@progbits
	.align	128
        .global         _ZN8pygpukit3ops2nn34kv_cache_update_gqa_f16_kernel_ptrEPK6__halfPS2_iiiiPKi
        .type           _ZN8pygpukit3ops2nn34kv_cache_update_gqa_f16_kernel_ptrEPK6__halfPS2_iiiiPKi,@function
        .size           _ZN8pygpukit3ops2nn34kv_cache_update_gqa_f16_kernel_ptrEPK6__halfPS2_iiiiPKi,(.L_x_20 - _ZN8pygpukit3ops2nn34kv_cache_update_gqa_f16_kernel_ptrEPK6__halfPS2_iiiiPKi)
        .other          _ZN8pygpukit3ops2nn34kv_cache_update_gqa_f16_kernel_ptrEPK6__halfPS2_iiiiPKi,@"STO_CUDA_ENTRY STV_DEFAULT"
_ZN8pygpukit3ops2nn34kv_cache_update_gqa_f16_kernel_ptrEPK6__halfPS2_iiiiPKi:
.text._ZN8pygpukit3ops2nn34kv_cache_update_gqa_f16_kernel_ptrEPK6__halfPS2_iiiiPKi:
        /* <DEDUP_REMOVED lines=100> */
.L_x_5:
        /* <DEDUP_REMOVED lines=12> */
.L_x_20:


//--------------------- .text._ZN8pygpukit3ops2nn30kv_cache_update_gqa_f32_kernelEPKfPfiiiii --------------------------
	.section	.text._ZN8pygpukit3ops2nn30kv_cache_update_gqa_f32_kernelEPKfPfiiiii,"ax",@progbits
	.align	128
        .global         _ZN8pygpukit3ops2nn30kv_cache_update_gqa_f32_kernelEPKfPfiiiii
        .type           _ZN8pygpukit3ops2nn30kv_cache_update_gqa_f32_kernelEPKfPfiiiii,@function
        .size           _ZN8pygpukit3ops2nn30kv_cache_update_gqa_f32_kernelEPKfPfiiiii,(.L_x_21 - _ZN8pygpukit3ops2nn30kv_cache_update_gqa_f32_kernelEPKfPfiiiii)
        .other          _ZN8pygpukit3ops2nn30kv_cache_update_gqa_f32_kernelEPKfPfiiiii,@"STO_CUDA_ENTRY STV_DEFAULT"
_ZN8pygpukit3ops2nn30kv_cache_update_gqa_f32_kernelEPKfPfiiiii:
.text._ZN8pygpukit3ops2nn30kv_cache_update_gqa_f32_kernelEPKfPfiiiii:
[----:B------:R-:W-:Y:S01]  /*0000*/  LDC R1, c[0x0][0x37c] ;  /* 0x0000df00ff017b82 */ /* 0x000fe20000000800 */
[----:B------:R-:W0:Y:S07]  /*0010*/  S2R R2, SR_TID.X ;  /* 0x0000000000027919 */ /* 0x000e2e0000002100 */
[----:B------:R-:W0:Y:S08]  /*0020*/  S2UR UR4, SR_CTAID.X ;  /* 0x00000000000479c3 */ /* 0x000e300000002500 */
[----:B------:R-:W0:Y:S08]  /*0030*/  LDC R3, c[0x0][0x360] ;  /* 0x0000d800ff037b82 */ /* 0x000e300000000800 */
[----:B------:R-:W1:Y:S08]  /*0040*/  LDC R0, c[0x0][0x398] ;  /* 0x0000e600ff007b82 */ /* 0x000e700000000800 */
[----:B------:R-:W1:Y:S01]  /*0050*/  LDC R4, c[0x0][0x390] ;  /* 0x0000e400ff047b82 */ /* 0x000e620000000800 */
[----:B0-----:R-:W-:-:S02]  /*0060*/  IMAD R3, R3, UR4, R2 ;  /* 0x0000000403037c24 */ /* 0x001fc4000f8e0202 */
[----:B-1----:R-:W-:-:S05]  /*0070*/  IMAD R2, R0, R4, RZ ;  /* 0x0000000400027224 */ /* 0x002fca00078e02ff */
[----:B------:R-:W-:-:S13]  /*0080*/  ISETP.GE.AND P0, PT, R3, R2, PT ;  /* 0x000000020300720c */ /* 0x000fda0003f06270 */
[----:B------:R-:W-:Y:S05]  /*0090*/  @P0 EXIT ;  /* 0x000000000000094d */ /* 0x000fea0003800000 */
[----:B------:R-:W0:Y:S01]  /*00a0*/  LDC R5, c[0x0][0x394] ;  /* 0x0000e500ff057b82 */ /* 0x000e220000000800 */
[----:B------:R-:W-:Y:S01]  /*00b0*/  IABS R2, R0 ;  /* 0x0000000000027213 */ /* 0x000fe20000000000 */
[----:B------:R-:W1:Y:S01]  /*00c0*/  LDCU.64 UR4, c[0x0][0x358] ;  /* 0x00006b00ff0477ac */ /* 0x000e620008000a00 */
[----:B------:R-:W-:Y:S01]  /*00d0*/  IABS R10, R4 ;  /* 0x00000004000a7213 */ /* 0x000fe20000000000 */
[----:B------:R-:W2:Y:S01]  /*00e0*/  LDCU UR6, c[0x0][0x39c] ;  /* 0x00007380ff0677ac */ /* 0x000ea20008000800 */
[-C--:B0-----:R-:W-:Y:S02]  /*00f0*/  IABS R11, R5.reuse ;  /* 0x00000005000b7213 */ /* 0x081fe40000000000 */
[----:B------:R-:W-:Y:S02]  /*0100*/  LOP3.LUT R4, R4, R5, RZ, 0x3c, !PT ;  /* 0x0000000504047212 */ /* 0x000fe400078e3cff */
[----:B------:R-:W0:Y:S02]  /*0110*/  I2F.RP R9, R11 ;  /* 0x0000000b00097306 */ /* 0x000e240000209400 */
[----:B------:R-:W-:-:S06]  /*0120*/  ISETP.GE.AND P1, PT, R4, RZ, PT ;  /* 0x000000ff0400720c */ /* 0x000fcc0003f26270 */
[----:B0-----:R-:W0:Y:S02]  /*0130*/  MUFU.RCP R9, R9 ;  /* 0x0000000900097308 */ /* 0x001e240000001000 */
[----:B0-----:R-:W-:-:S06]  /*0140*/  VIADD R6, R9, 0xffffffe ;  /* 0x0ffffffe09067836 */ /* 0x001fcc0000000000 */
[----:B------:R0:W3:Y:S02]  /*0150*/  F2I.FTZ.U32.TRUNC.NTZ R7, R6 ;  /* 0x0000000600077305 */ /* 0x0000e4000021f000 */
[----:B0-----:R-:W-:Y:S02]  /*0160*/  HFMA2 R6, -RZ, RZ, 0, 0 ;  /* 0x00000000ff067431 */ /* 0x001fe400000001ff */
[----:B---3--:R-:W-:-:S04]  /*0170*/  IMAD.MOV R8, RZ, RZ, -R7 ;  /* 0x000000ffff087224 */ /* 0x008fc800078e0a07 */
        /* <DEDUP_REMOVED lines=11> */
[----:B------:R0:W3:Y:S01]  /*0230*/  F2I.FTZ.U32.TRUNC.NTZ R7, R6 ;  /* 0x0000000600077305 */ /* 0x0000e2000021f000 */
[----:B------:R-:W-:Y:S02]  /*0240*/  ISETP.NE.AND P2, PT, R5, RZ, PT ;  /* 0x000000ff0500720c */ /* 0x000fe40003f45270 */
[----:B------:R-:W-:Y:S02]  /*0250*/  ISETP.GE.U32.AND P0, PT, R10, R11, PT ;  /* 0x0000000b0a00720c */ /* 0x000fe40003f06070 */
[----:B------:R-:W-:Y:S01]  /*0260*/  IABS R11, R3 ;  /* 0x00000003000b7213 */ /* 0x000fe20000000000 */
[----:B0-----:R-:W-:Y:S01]  /*0270*/  HFMA2 R6, -RZ, RZ, 0, 0 ;  /* 0x00000000ff067431 */ /* 0x001fe200000001ff */
[----:B---3--:R-:W-:-:S09]  /*0280*/  IADD3 R8, PT, PT, RZ, -R7, RZ ;  /* 0x80000007ff087210 */ /* 0x008fd20007ffe0ff */
[----:B------:R-:W-:-:S04]  /*0290*/  @P0 VIADD R9, R9, 0x1 ;  /* 0x0000000109090836 */ /* 0x000fc80000000000 */
[----:B------:R-:W-:Y:S01]  /*02a0*/  IMAD.MOV.U32 R4, RZ, RZ, R9 ;  /* 0x000000ffff047224 */ /* 0x000fe200078e0009 */
[----:B------:R-:W-:-:S03]  /*02b0*/  MOV R9, R8 ;  /* 0x0000000800097202 */ /* 0x000fc60000000f00 */
[----:B------:R-:W-:Y:S01]  /*02c0*/  @!P1 IMAD.MOV R4, RZ, RZ, -R4 ;  /* 0x000000ffff049224 */ /* 0x000fe200078e0a04 */
[----:B------:R-:W-:Y:S01]  /*02d0*/  @!P2 LOP3.LUT R4, RZ, R5, RZ, 0x33, !PT ;  /* 0x00000005ff04a212 */ /* 0x000fe200078e33ff */
[----:B------:R-:W-:-:S04]  /*02e0*/  IMAD R9, R9, R2, RZ ;  /* 0x0000000209097224 */ /* 0x000fc800078e02ff */
[----:B------:R-:W-:Y:S01]  /*02f0*/  IMAD.HI.U32 R6, R7, R9, R6 ;  /* 0x0000000907067227 */ /* 0x000fe200078e0006 */
[----:B------:R-:W-:-:S04]  /*0300*/  IABS R9, R4 ;  /* 0x0000000400097213 */ /* 0x000fc80000000000 */
[----:B------:R-:W0:Y:S01]  /*0310*/  I2F.RP R8, R9 ;  /* 0x0000000900087306 */ /* 0x000e220000209400 */
[----:B------:R-:W-:-:S04]  /*0320*/  IMAD.HI.U32 R5, R6, R11, RZ ;  /* 0x0000000b06057227 */ /* 0x000fc800078e00ff */
[----:B------:R-:W-:-:S04]  /*0330*/  IMAD.MOV R7, RZ, RZ, -R5 ;  /* 0x000000ffff077224 */ /* 0x000fc800078e0a05 */
[----:B------:R-:W-:-:S05]  /*0340*/  IMAD R7, R2, R7, R11 ;  /* 0x0000000702077224 */ /* 0x000fca00078e020b */
[----:B------:R-:W-:Y:S01]  /*0350*/  ISETP.GT.U32.AND P2, PT, R2, R7, PT ;  /* 0x000000070200720c */ /* 0x000fe20003f44070 */
[----:B0-----:R-:W0:-:S12]  /*0360*/  MUFU.RCP R8, R8 ;  /* 0x0000000800087308 */ /* 0x001e180000001000 */
[-C--:B------:R-:W-:Y:S02]  /*0370*/  @!P2 IADD3 R7, PT, PT, R7, -R2.reuse, RZ ;  /* 0x800000020707a210 */ /* 0x080fe40007ffe0ff */
[----:B------:R-:W-:Y:S02]  /*0380*/  @!P2 IADD3 R5, PT, PT, R5, 0x1, RZ ;  /* 0x000000010505a810 */ /* 0x000fe40007ffe0ff */
[----:B------:R-:W-:Y:S01]  /*0390*/  ISETP.GE.U32.AND P0, PT, R7, R2, PT ;  /* 0x000000020700720c */ /* 0x000fe20003f06070 */
[----:B0-----:R-:W-:Y:S01]  /*03a0*/  VIADD R6, R8, 0xffffffe ;  /* 0x0ffffffe08067836 */ /* 0x001fe20000000000 */
[----:B------:R-:W-:Y:S02]  /*03b0*/  LOP3.LUT R2, R3, R0, RZ, 0x3c, !PT ;  /* 0x0000000003027212 */ /* 0x000fe400078e3cff */
[----:B------:R-:W-:Y:S01]  /*03c0*/  ISETP.NE.AND P2, PT, R0, RZ, PT ;  /* 0x000000ff0000720c */ /* 0x000fe20003f45270 */
[----:B------:R0:W3:Y:S01]  /*03d0*/  F2I.FTZ.U32.TRUNC.NTZ R7, R6 ;  /* 0x0000000600077305 */ /* 0x0000e2000021f000 */
[----:B------:R-:W-:-:S07]  /*03e0*/  ISETP.GE.AND P1, PT, R2, RZ, PT ;  /* 0x000000ff0200720c */ /* 0x000fce0003f26270 */
[----:B------:R-:W-:Y:S01]  /*03f0*/  @P0 VIADD R5, R5, 0x1 ;  /* 0x0000000105050836 */ /* 0x000fe20000000000 */
[----:B0-----:R-:W-:-:S05]  /*0400*/  MOV R6, RZ ;  /* 0x000000ff00067202 */ /* 0x001fca0000000f00 */
[----:B------:R-:W-:Y:S01]  /*0410*/  @!P1 IADD3 R5, PT, PT, -R5, RZ, RZ ;  /* 0x000000ff05059210 */ /* 0x000fe20007ffe1ff */
[----:B---3--:R-:W-:Y:S01]  /*0420*/  IMAD.MOV R2, RZ, RZ, -R7 ;  /* 0x000000ffff027224 */ /* 0x008fe200078e0a07 */
[----:B------:R-:W-:-:S03]  /*0430*/  @!P2 LOP3.LUT R5, RZ, R0, RZ, 0x33, !PT ;  /* 0x00000000ff05a212 */ /* 0x000fc600078e33ff */
[----:B------:R-:W-:Y:S01]  /*0440*/  IMAD R11, R2, R9, RZ ;  /* 0x00000009020b7224 */ /* 0x000fe200078e02ff */
[----:B------:R-:W-:Y:S01]  /*0450*/  IABS R2, R4 ;  /* 0x0000000400027213 */ /* 0x000fe20000000000 */
[----:B------:R-:W-:Y:S01]  /*0460*/  IMAD.MOV R8, RZ, RZ, -R5 ;  /* 0x000000ffff087224 */ /* 0x000fe200078e0a05 */
[----:B------:R-:W-:Y:S01]  /*0470*/  IABS R13, R5 ;  /* 0x00000005000d7213 */ /* 0x000fe20000000000 */
        /* <DEDUP_REMOVED lines=9> */
[----:B------:R-:W-:Y:S01]  /*0510*/  IMAD R9, R0, R8, R3 ;  /* 0x0000000800097224 */ /* 0x000fe200078e0203 */
[----:B------:R-:W-:-:S04]  /*0520*/  LOP3.LUT R6, R5, R4, RZ, 0x3c, !PT ;  /* 0x0000000405067212 */ /* 0x000fc800078e3cff */
[----:B------:R-:W-:Y:S02]  /*0530*/  ISETP.GE.AND P1, PT, R6, RZ, PT ;  /* 0x000000ff0600720c */ /* 0x000fe40003f26270 */
[----:B------:R-:W0:Y:S05]  /*0540*/  LDC.64 R6, c[0x0][0x380] ;  /* 0x0000e000ff067b82 */ /* 0x000e2a0000000a00 */
[----:B------:R-:W-:-:S06]  /*0550*/  @P0 IADD3 R2, PT, PT, R2, 0x1, RZ ;  /* 0x0000000102020810 */ /* 0x000fcc0007ffe0ff */
[----:B------:R-:W-:Y:S02]  /*0560*/  @!P1 IADD3 R2, PT, PT, -R2, RZ, RZ ;  /* 0x000000ff02029210 */ /* 0x000fe40007ffe1ff */
[----:B------:R-:W-:Y:S02]  /*0570*/  @!P2 LOP3.LUT R2, RZ, R4, RZ, 0x33, !PT ;  /* 0x00000004ff02a212 */ /* 0x000fe400078e33ff */
[----:B------:R-:W2:Y:S03]  /*0580*/  LDC R4, c[0x0][0x3a0] ;  /* 0x0000e800ff047b82 */ /* 0x000ea60000000800 */
[----:B------:R-:W-:-:S04]  /*0590*/  IMAD R3, R2, R0, R9 ;  /* 0x0000000002037224 */ /* 0x000fc800078e0209 */
[----:B0-----:R-:W-:Y:S02]  /*05a0*/  IMAD.WIDE R2, R3, 0x4, R6 ;  /* 0x0000000403027825 */ /* 0x001fe400078e0206 */
[----:B------:R-:W0:Y:S04]  /*05b0*/  LDC.64 R6, c[0x0][0x388] ;  /* 0x0000e200ff067b82 */ /* 0x000e280000000a00 */
[----:B-1----:R-:W3:Y:S01]  /*05c0*/  LDG.E.CONSTANT R3, desc[UR4][R2.64] ;  /* 0x0000000402037981 */ /* 0x002ee2000c1e9900 */
[----:B--2---:R-:W-:-:S04]  /*05d0*/  IMAD R5, R5, UR6, R4 ;  /* 0x0000000605057c24 */ /* 0x004fc8000f8e0204 */
[----:B------:R-:W-:-:S04]  /*05e0*/  IMAD R5, R5, R0, R9 ;  /* 0x0000000005057224 */ /* 0x000fc800078e0209 */
[----:B0-----:R-:W-:-:S05]  /*05f0*/  IMAD.WIDE R4, R5, 0x4, R6 ;  /* 0x0000000405047825 */ /* 0x001fca00078e0206 */
[----:B---3--:R-:W-:Y:S01]  /*0600*/  STG.E desc[UR4][R4.64], R3 ;  /* 0x0000000304007986 */ /* 0x008fe2000c101904 */
[----:B------:R-:W-:Y:S05]  /*0610*/  EXIT ;  /* 0x000000000000794d */ /* 0x000fea0003800000 */
.L_x_6:
        /* <DEDUP_REMOVED lines=14> */
.L_x_21:


//--------------------- .text._ZN8pygpukit3ops2nn31kv_cache_update_gqa_bf16_kernelEPK13__nv_bfloat16PS2_iiiii --------------------------
	.section	.text._ZN8pygpukit3ops2nn31kv_cache_update_gqa_bf16_kernelEPK13__nv_bfloat16PS2_iiiii,"ax",@progbits
	.align	128
        .global         _ZN8pygpukit3ops2nn31kv_cache_update_gqa_bf16_kernelEPK13__nv_bfloat16PS2_iiiii
        .type           _ZN8pygpukit3ops2nn31kv_cache_update_gqa_bf16_kernelEPK13__nv_bfloat16PS2_iiiii,@function
        .size           _ZN8pygpukit3ops2nn31kv_cache_update_gqa_bf16_kernelEPK13__nv_bfloat16PS2_iiiii,(.L_x_22 - _ZN8pygpukit3ops2nn31kv_cache_update_gqa_bf16_kernelEPK13__nv_bfloat16PS2_iiiii)
        .other          _ZN8pygpukit3ops2nn31kv_cache_update_gqa_bf16_kernelEPK13__nv_bfloat16PS2_iiiii,@"STO_CUDA_ENTRY STV_DEFAULT"
_ZN8pygpukit3ops2nn31kv_cache_update_gqa_bf16_kernelEPK13__nv_bfloat16PS2_iiiii:
.text._ZN8pygpukit3ops2nn31kv_cache_update_gqa_bf16_kernelEPK13__nv_bfloat16PS2_iiiii:
        /* <DEDUP_REMOVED lines=92> */
[----:B-1----:R-:W3:Y:S01]  /*05c0*/  LDG.E.U16.CONSTANT R7, desc[UR4][R6.64] ;  /* 0x0000000406077981 */ /* 0x002ee2000c1e9500 */
[----:B--2---:R-:W-:-:S04]  /*05d0*/  IMAD R5, R5, UR6, R4 ;  /* 0x0000000605057c24 */ /* 0x004fc8000f8e0204 */
[----:B------:R-:W-:-:S04]  /*05e0*/  IMAD R5, R5, R0, R9 ;  /* 0x0000000005057224 */ /* 0x000fc800078e0209 */
[----:B0-----:R-:W-:-:S05]  /*05f0*/  IMAD.WIDE R2, R5, 0x2, R2 ;  /* 0x0000000205027825 */ /* 0x001fca00078e0202 */
[----:B---3--:R-:W-:Y:S01]  /*0600*/  STG.E.U16 desc[UR4][R2.64], R7 ;  /* 0x0000000702007986 */ /* 0x008fe2000c101504 */
[----:B------:R-:W-:Y:S05]  /*0610*/  EXIT ;  /* 0x000000000000794d */ /* 0x000fea0003800000 */
.L_x_7:
        /* <DEDUP_REMOVED lines=14> */
.L_x_22:


//--------------------- .text._ZN8pygpukit3ops2nn30kv_cache_update_gqa_f16_kernelEPK6__halfPS2_iiiii --------------------------
	.section	.text._ZN8pygpukit3ops2nn30kv_cache_update_gqa_f16_kernelEPK6__halfPS2_iiiii,"ax",@progbits
	.align	128
        .global         _ZN8pygpukit3ops2nn30kv_cache_update_gqa_f16_kernelEPK6__halfPS2_iiiii
        .type           _ZN8pygpukit3ops2nn30kv_cache_update_gqa_f16_kernelEPK6__halfPS2_iiiii,@function
        .size           _ZN8pygpukit3ops2nn30kv_cache_update_gqa_f16_kernelEPK6__halfPS2_iiiii,(.L_x_23 - _ZN8pygpukit3ops2nn30kv_cache_update_gqa_f16_kernelEPK6__halfPS2_iiiii)
        .other          _ZN8pygpukit3ops2nn30kv_cache_update_gqa_f16_kernelEPK6__halfPS2_iiiii,@"STO_CUDA_ENTRY STV_DEFAULT"
_ZN8pygpukit3ops2nn30kv_cache_update_gqa_f16_kernelEPK6__halfPS2_iiiii:
.text._ZN8pygpukit3ops2nn30kv_cache_update_gqa_f16_kernelEPK6__halfPS2_iiiii:
        /* <DEDUP_REMOVED lines=98> */
.L_x_8:
        /* <DEDUP_REMOVED lines=14> */
.L_x_23:


//--------------------- .text._ZN8pygpukit3ops2nn27kv_cache_prefill_f32_kernelEPKfPfiiii --------------------------
	.section	.text._ZN8pygpukit3ops2nn27kv_cache_prefill_f32_kernelEPKfPfiiii,"ax",@progbits
	.align	128
        .global         _ZN8pygpukit3ops2nn27kv_cache_prefill_f32_kernelEPKfPfiiii
        .type           _ZN8pygpukit3ops2nn27kv_cache_prefill_f32_kernelEPKfPfiiii,@function
        .size           _ZN8pygpukit3ops2nn27kv_cache_prefill_f32_kernelEPKfPfiiii,(.L_x_24 - _ZN8pygpukit3ops2nn27kv_cache_prefill_f32_kernelEPKfPfiiii)
        .other          _ZN8pygpukit3ops2nn27kv_cache_prefill_f32_kernelEPKfPfiiii,@"STO_CUDA_ENTRY STV_DEFAULT"
_ZN8pygpukit3ops2nn27kv_cache_prefill_f32_kernelEPKfPfiiii:
.text._ZN8pygpukit3ops2nn27kv_cache_prefill_f32_kernelEPKfPfiiii:
[----:B------:R-:W-:Y:S01]  /*0000*/  LDC R1, c[0x0][0x37c] ;  /* 0x0000df00ff017b82 */ /* 0x000fe20000000800 */
[----:B------:R-:W0:Y:S07]  /*0010*/  S2R R2, SR_TID.X ;  /* 0x0000000000027919 */ /* 0x000e2e0000002100 */
[----:B------:R-:W1:Y:S01]  /*0020*/  LDC.64 R4, c[0x0][0x390] ;  /* 0x0000e400ff047b82 */ /* 0x000e620000000a00 */
[----:B------:R-:W2:Y:S07]  /*0030*/  LDCU UR5, c[0x0][0x39c] ;  /* 0x00007380ff0577ac */ /* 0x000eae0008000800 */
[----:B------:R-:W0:Y:S08]  /*0040*/  S2UR UR4, SR_CTAID.X ;  /* 0x00000000000479c3 */ /* 0x000e300000002500 */
[----:B------:R-:W0:Y:S01]  /*0050*/  LDC R3, c[0x0][0x360] ;  /* 0x0000d800ff037b82 */ /* 0x000e220000000800 */
[----:B-1----:R-:W-:-:S02]  /*0060*/  IMAD R0, R5, R4, RZ ;  /* 0x0000000405007224 */ /* 0x002fc400078e02ff */
[----:B0-----:R-:W-:Y:S02]  /*0070*/  IMAD R3, R3, UR4, R2 ;  /* 0x0000000403037c24 */ /* 0x001fe4000f8e0202 */
[----:B--2---:R-:W-:-:S05]  /*0080*/  IMAD R2, R0, UR5, RZ ;  /* 0x0000000500027c24 */ /* 0x004fca000f8e02ff */
[----:B------:R-:W-:-:S13]  /*0090*/  ISETP.GE.AND P0, PT, R3, R2, PT ;  /* 0x000000020300720c */ /* 0x000fda0003f06270 */
[----:B------:R-:W-:Y:S05]  /*00a0*/  @P0 EXIT ;  /* 0x000000000000094d */ /* 0x000fea0003800000 */
[----:B------:R-:W0:Y:S01]  /*00b0*/  LDC.64 R4, c[0x0][0x380] ;  /* 0x0000e000ff047b82 */ /* 0x000e220000000a00 */
[----:B------:R-:W1:Y:S01]  /*00c0*/  LDCU.64 UR4, c[0x0][0x358] ;  /* 0x00006b00ff0477ac */ /* 0x000e620008000a00 */
[----:B------:R-:W-:Y:S01]  /*00d0*/  IABS R9, R0 ;  /* 0x0000000000097213 */ /* 0x000fe20000000000 */
[----:B------:R-:W2:Y:S01]  /*00e0*/  LDCU UR6, c[0x0][0x398] ;  /* 0x00007300ff0677ac */ /* 0x000ea20008000800 */
[----:B0-----:R-:W-:-:S05]  /*00f0*/  IMAD.WIDE R4, R3, 0x4, R4 ;  /* 0x0000000403047825 */ /* 0x001fca00078e0204 */
[----:B-1----:R0:W3:Y:S01]  /*0100*/  LDG.E.CONSTANT R2, desc[UR4][R4.64] ;  /* 0x0000000404027981 */ /* 0x0020e2000c1e9900 */
[----:B------:R-:W1:Y:S01]  /*0110*/  I2F.RP R8, R9 ;  /* 0x0000000900087306 */ /* 0x000e620000209400 */
[----:B0-----:R-:W-:Y:S02]  /*0120*/  IABS R4, R3 ;  /* 0x0000000300047213 */ /* 0x001fe40000000000 */
[----:B------:R-:W-:-:S05]  /*0130*/  IABS R5, R0 ;  /* 0x0000000000057213 */ /* 0x000fca0000000000 */
[----:B-1----:R-:W0:Y:S01]  /*0140*/  MUFU.RCP R8, R8 ;  /* 0x0000000800087308 */ /* 0x002e220000001000 */
[----:B------:R-:W-:Y:S01]  /*0150*/  IMAD.MOV R5, RZ, RZ, -R5 ;  /* 0x000000ffff057224 */ /* 0x000fe200078e0a05 */
[----:B0-----:R-:W-:-:S06]  /*0160*/  IADD3 R6, PT, PT, R8, 0xffffffe, RZ ;  /* 0x0ffffffe08067810 */ /* 0x001fcc0007ffe0ff */
[----:B------:R0:W1:Y:S02]  /*0170*/  F2I.FTZ.U32.TRUNC.NTZ R7, R6 ;  /* 0x0000000600077305 */ /* 0x000064000021f000 */
[----:B0-----:R-:W-:Y:S02]  /*0180*/  HFMA2 R6, -RZ, RZ, 0, 0 ;  /* 0x00000000ff067431 */ /* 0x001fe400000001ff */
[----:B-1----:R-:W-:-:S04]  /*0190*/  IMAD.MOV R10, RZ, RZ, -R7 ;  /* 0x000000ffff0a7224 */ /* 0x002fc800078e0a07 */
[----:B------:R-:W-:-:S04]  /*01a0*/  IMAD R11, R10, R9, RZ ;  /* 0x000000090a0b7224 */ /* 0x000fc800078e02ff */
[----:B------:R-:W-:-:S06]  /*01b0*/  IMAD.HI.U32 R7, R7, R11, R6 ;  /* 0x0000000b07077227 */ /* 0x000fcc00078e0006 */
[----:B------:R-:W-:-:S04]  /*01c0*/  IMAD.HI.U32 R7, R7, R4, RZ ;  /* 0x0000000407077227 */ /* 0x000fc800078e00ff */
[----:B------:R-:W-:-:S05]  /*01d0*/  IMAD R4, R7, R5, R4 ;  /* 0x0000000507047224 */ /* 0x000fca00078e0204 */
[----:B------:R-:W-:-:S13]  /*01e0*/  ISETP.GT.U32.AND P2, PT, R9, R4, PT ;  /* 0x000000040900720c */ /* 0x000fda0003f44070 */
[-C--:B------:R-:W-:Y:S01]  /*01f0*/  @!P2 IADD3 R4, PT, PT, R4, -R9.reuse, RZ ;  /* 0x800000090404a210 */ /* 0x080fe20007ffe0ff */
[----:B------:R-:W-:Y:S01]  /*0200*/  @!P2 VIADD R7, R7, 0x1 ;  /* 0x000000010707a836 */ /* 0x000fe20000000000 */
[----:B------:R-:W-:Y:S02]  /*0210*/  ISETP.NE.AND P2, PT, R0, RZ, PT ;  /* 0x000000ff0000720c */ /* 0x000fe40003f45270 */
[----:B------:R-:W-:Y:S02]  /*0220*/  ISETP.GE.U32.AND P0, PT, R4, R9, PT ;  /* 0x000000090400720c */ /* 0x000fe40003f06070 */
[----:B------:R-:W-:-:S04]  /*0230*/  LOP3.LUT R4, R3, R0, RZ, 0x3c, !PT ;  /* 0x0000000003047212 */ /* 0x000fc800078e3cff */
[----:B------:R-:W-:Y:S02]  /*0240*/  ISETP.GE.AND P1, PT, R4, RZ, PT ;  /* 0x000000ff0400720c */ /* 0x000fe40003f26270 */
[----:B------:R-:W0:Y:S05]  /*0250*/  LDC.64 R4, c[0x0][0x388] ;  /* 0x0000e200ff047b82 */ /* 0x000e2a0000000a00 */
[----:B------:R-:W-:-:S06]  /*0260*/  @P0 IADD3 R7, PT, PT, R7, 0x1, RZ ;  /* 0x0000000107070810 */ /* 0x000fcc0007ffe0ff */
[----:B------:R-:W-:Y:S01]  /*0270*/  @!P1 IMAD.MOV R7, RZ, RZ, -R7 ;  /* 0x000000ffff079224 */ /* 0x000fe200078e0a07 */
[----:B------:R-:W-:-:S04]  /*0280*/  @!P2 LOP3.LUT R7, RZ, R0, RZ, 0x33, !PT ;  /* 0x00000000ff07a212 */ /* 0x000fc800078e33ff */
[C---:B------:R-:W-:Y:S02]  /*0290*/  IADD3 R6, PT, PT, -R7.reuse, RZ, RZ ;  /* 0x000000ff07067210 */ /* 0x040fe40007ffe1ff */
[----:B--2---:R-:W-:-:S03]  /*02a0*/  IADD3 R7, PT, PT, R7, UR6, RZ ;  /* 0x0000000607077c10 */ /* 0x004fc6000fffe0ff */
[----:B------:R-:W-:-:S04]  /*02b0*/  IMAD R3, R0, R6, R3 ;  /* 0x0000000600037224 */ /* 0x000fc800078e0203 */
[----:B------:R-:W-:-:S04]  /*02c0*/  IMAD R3, R0, R7, R3 ;  /* 0x0000000700037224 */ /* 0x000fc800078e0203 */
[----:B0-----:R-:W-:-:S05]  /*02d0*/  IMAD.WIDE R4, R3, 0x4, R4 ;  /* 0x0000000403047825 */ /* 0x001fca00078e0204 */
[----:B---3--:R-:W-:Y:S01]  /*02e0*/  STG.E desc[UR4][R4.64], R2 ;  /* 0x0000000204007986 */ /* 0x008fe2000c101904 */
[----:B------:R-:W-:Y:S05]  /*02f0*/  EXIT ;  /* 0x000000000000794d */ /* 0x000fea0003800000 */
.L_x_9:
        /* <DEDUP_REMOVED lines=16> */
.L_x_24:


//--------------------- .text._ZN8pygpukit3ops2nn28kv_cache_prefill_bf16_kernelEPK13__nv_bfloat16PS2_iiii --------------------------
	.section	.text._ZN8pygpukit3ops2nn28kv_cache_prefill_bf16_kernelEPK13__nv_bfloat16PS2_iiii,"ax",@progbits
	.align	128
        .global         _ZN8pygpukit3ops2nn28kv_cache_prefill_bf16_kernelEPK13__nv_bfloat16PS2_iiii
        .type           _ZN8pygpukit3ops2nn28kv_cache_prefill_bf16_kernelEPK13__nv_bfloat16PS2_iiii,@function
        .size           _ZN8pygpukit3ops2nn28kv_cache_prefill_bf16_kernelEPK13__nv_bfloat16PS2_iiii,(.L_x_25 - _ZN8pygpukit3ops2nn28kv_cache_prefill_bf16_kernelEPK13__nv_bfloat16PS2_iiii)
        .other          _ZN8pygpukit3ops2nn28kv_cache_prefill_bf16_kernelEPK13__nv_bfloat16PS2_iiii,@"STO_CUDA_ENTRY STV_DEFAULT"
_ZN8pygpukit3ops2nn28kv_cache_prefill_bf16_kernelEPK13__nv_bfloat16PS2_iiii:
.text._ZN8pygpukit3ops2nn28kv_cache_prefill_bf16_kernelEPK13__nv_bfloat16PS2_iiii:
        /* <DEDUP_REMOVED lines=16> */
[----:B-1----:R0:W3:Y:S01]  /*0100*/  LDG.E.U16.CONSTANT R2, desc[UR4][R4.64] ;  /* 0x0000000404027981 */ /* 0x0020e2000c1e9500 */
        /* <DEDUP_REMOVED lines=29> */
[----:B---3--:R-:W-:Y:S01]  /*02e0*/  STG.E.U16 desc[UR4][R4.64], R2 ;  /* 0x0000000204007986 */ /* 0x008fe2000c101504 */
[----:B------:R-:W-:Y:S05]  /*02f0*/  EXIT ;  /* 0x000000000000794d */ /* 0x000fea0003800000 */
.L_x_10:
        /* <DEDUP_REMOVED lines=16> */
.L_x_25:


//--------------------- .text._ZN8pygpukit3ops2nn27kv_cache_prefill_f16_kernelEPK6__halfPS2_iiii --------------------------
	.section	.text._ZN8pygpukit3ops2nn27kv_cache_prefill_f16_kernelEPK6__halfPS2_iiii,"ax",@progbits
	.align	128
        .global         _ZN8pygpukit3ops2nn27kv_cache_prefill_f16_kernelEPK6__halfPS2_iiii
        .type           _ZN8pygpukit3ops2nn27kv_cache_prefill_f16_kernelEPK6__halfPS2_iiii,@function
        .size           _ZN8pygpukit3ops2nn27kv_cache_prefill_f16_kernelEPK6__halfPS2_iiii,(.L_x_26 - _ZN8pygpukit3ops2nn27kv_cache_prefill_f16_kernelEPK6__halfPS2_iiii)
        .other          _ZN8pygpukit3ops2nn27kv_cache_prefill_f16_kernelEPK6__halfPS2_iiii,@"STO_CUDA_ENTRY STV_DEFAULT"
_ZN8pygpukit3ops2nn27kv_cache_prefill_f16_kernelEPK6__halfPS2_iiii:
.text._ZN8pygpukit3ops2nn27kv_cache_prefill_f16_kernelEPK6__halfPS2_iiii:
        /* <DEDUP_REMOVED lines=48> */
.L_x_11:
        /* <DEDUP_REMOVED lines=16> */
.L_x_26:


//--------------------- .text._ZN8pygpukit3ops2nn26kv_cache_update_f32_kernelEPKfPfiii --------------------------
	.section	.text._ZN8pygpukit3ops2nn26kv_cache_update_f32_kernelEPKfPfiii,"ax",@progbits
	.align	128
        .global         _ZN8pygpukit3ops2nn26kv_cache_update_f32_kernelEPKfPfiii
        .type           _ZN8pygpukit3ops2nn26kv_cache_update_f32_kernelEPKfPfiii,@function
        .size           _ZN8pygpukit3ops2nn26kv_cache_update_f32_kernelEPKfPfiii,(.L_x_27 - _ZN8pygpukit3ops2nn26kv_cache_update_f32_kernelEPKfPfiii)
        .other          _ZN8pygpukit3ops2nn26kv_cache_update_f32_kernelEPKfPfiii,@"STO_CUDA_ENTRY STV_DEFAULT"
_ZN8pygpukit3ops2nn26kv_cache_update_f32_kernelEPKfPfiii:
.text._ZN8pygpukit3ops2nn26kv_cache_update_f32_kernelEPKfPfiii:
[----:B------:R-:W-:Y:S01]  /*0000*/  LDC R1, c[0x0][0x37c] ;  /* 0x0000df00ff017b82 */ /* 0x000fe20000000800 */
[----:B------:R-:W0:Y:S07]  /*0010*/  S2R R0, SR_TID.X ;  /* 0x0000000000007919 */ /* 0x000e2e0000002100 */
[----:B------:R-:W0:Y:S01]  /*0020*/  S2UR UR6, SR_CTAID.X ;  /* 0x00000000000679c3 */ /* 0x000e220000002500 */
[----:B------:R-:W1:Y:S07]  /*0030*/  LDCU.64 UR4, c[0x0][0x390] ;  /* 0x00007200ff0477ac */ /* 0x000e6e0008000a00 */
[----:B------:R-:W0:Y:S01]  /*0040*/  LDC R7, c[0x0][0x360] ;  /* 0x0000d800ff077b82 */ /* 0x000e220000000800 */
[----:B-1----:R-:W-:Y:S01]  /*0050*/  UIMAD UR4, UR5, UR4, URZ ;  /* 0x00000004050472a4 */ /* 0x002fe2000f8e02ff */
[----:B0-----:R-:W-:-:S05]  /*0060*/  IMAD R7, R7, UR6, R0 ;  /* 0x0000000607077c24 */ /* 0x001fca000f8e0200 */
[----:B------:R-:W-:-:S13]  /*0070*/  ISETP.GE.AND P0, PT, R7, UR4, PT ;  /* 0x0000000407007c0c */ /* 0x000fda000bf06270 */
[----:B------:R-:W-:Y:S05]  /*0080*/  @P0 EXIT ;  /* 0x000000000000094d */ /* 0x000fea0003800000 */
[----:B------:R-:W0:Y:S01]  /*0090*/  LDC.64 R2, c[0x0][0x380] ;  /* 0x0000e000ff027b82 */ /* 0x000e220000000a00 */
[----:B------:R-:W1:Y:S07]  /*00a0*/  LDCU.64 UR6, c[0x0][0x358] ;  /* 0x00006b00ff0677ac */ /* 0x000e6e0008000a00 */
[----:B------:R-:W2:Y:S08]  /*00b0*/  LDC R0, c[0x0][0x398] ;  /* 0x0000e600ff007b82 */ /* 0x000eb00000000800 */
[----:B------:R-:W3:Y:S01]  /*00c0*/  LDC.64 R4, c[0x0][0x388] ;  /* 0x0000e200ff047b82 */ /* 0x000ee20000000a00 */
[----:B0-----:R-:W-:-:S06]  /*00d0*/  IMAD.WIDE R2, R7, 0x4, R2 ;  /* 0x0000000407027825 */ /* 0x001fcc00078e0202 */
[----:B-1----:R-:W4:Y:S01]  /*00e0*/  LDG.E.CONSTANT R3, desc[UR6][R2.64] ;  /* 0x0000000602037981 */ /* 0x002f22000c1e9900 */
[----:B--2---:R-:W-:-:S04]  /*00f0*/  IMAD R7, R0, UR4, R7 ;  /* 0x0000000400077c24 */ /* 0x004fc8000f8e0207 */
[----:B---3--:R-:W-:-:S05]  /*0100*/  IMAD.WIDE R4, R7, 0x4, R4 ;  /* 0x0000000407047825 */ /* 0x008fca00078e0204 */
[----:B----4-:R-:W-:Y:S01]  /*0110*/  STG.E desc[UR6][R4.64], R3 ;  /* 0x0000000304007986 */ /* 0x010fe2000c101906 */
[----:B------:R-:W-:Y:S05]  /*0120*/  EXIT ;  /* 0x000000000000794d */ /* 0x000fea0003800000 */
.L_x_12:
        /* <DEDUP_REMOVED lines=13> */
.L_x_27:


//--------------------- .text._ZN8pygpukit3ops2nn27kv_cache_update_bf16_kernelEPK13__nv_bfloat16PS2_iii --------------------------
	.section	.text._ZN8pygpukit3ops2nn27kv_cache_update_bf16_kernelEPK13__nv_bfloat16PS2_iii,"ax",@progbits
	.align	128
        .global         _ZN8pygpukit3ops2nn27kv_cache_update_bf16_kernelEPK13__nv_bfloat16PS2_iii
        .type           _ZN8pygpukit3ops2nn27kv_cache_update_bf16_kernelEPK13__nv_bfloat16PS2_iii,@function
        .size           _ZN8pygpukit3ops2nn27kv_cache_update_bf16_kernelEPK13__nv_bfloat16PS2_iii,(.L_x_28 - _ZN8pygpukit3ops2nn27kv_cache_update_bf16_kernelEPK13__nv_bfloat16PS2_iii)
        .other          _ZN8pygpukit3ops2nn27kv_cache_update_bf16_kernelEPK13__nv_bfloat16PS2_iii,@"STO_CUDA_ENTRY STV_DEFAULT"
_ZN8pygpukit3ops2nn27kv_cache_update_bf16_kernelEPK13__nv_bfloat16PS2_iii:
.text._ZN8pygpukit3ops2nn27kv_cache_update_bf16_kernelEPK13__nv_bfloat16PS2_iii:
        /* <DEDUP_REMOVED lines=14> */
[----:B-1----:R-:W4:Y:S01]  /*00e0*/  LDG.E.U16.CONSTANT R5, desc[UR6][R4.64] ;  /* 0x0000000604057981 */ /* 0x002f22000c1e9500 */
[----:B--2---:R-:W-:-:S04]  /*00f0*/  IMAD R7, R0, UR4, R7 ;  /* 0x0000000400077c24 */ /* 0x004fc8000f8e0207 */
[----:B---3--:R-:W-:-:S05]  /*0100*/  IMAD.WIDE R2, R7, 0x2, R2 ;  /* 0x0000000207027825 */ /* 0x008fca00078e0202 */
[----:B----4-:R-:W-:Y:S01]  /*0110*/  STG.E.U16 desc[UR6][R2.64], R5 ;  /* 0x0000000502007986 */ /* 0x010fe2000c101506 */
[----:B------:R-:W-:Y:S05]  /*0120*/  EXIT ;  /* 0x000000000000794d */ /* 0x000fea0003800000 */
.L_x_13:
        /* <DEDUP_REMOVED lines=13> */
.L_x_28:


//--------------------- .text._ZN8pygpukit3ops2nn26kv_cache_update_f16_kernelEPK6__halfPS2_iii --------------------------
	.section	.text._ZN8pygpukit3ops2nn26kv_cache_update_f16_kernelEPK6__halfPS2_iii,"ax",@progbits
	.align	128
        .global         _ZN8pygpukit3ops2nn26kv_cache_update_f16_kernelEPK6__halfPS2_iii
        .type           _ZN8pygpukit3ops2nn26kv_cache_update_f16_kernelEPK6__halfPS2_iii,@function
        .size           _ZN8pygpukit3ops2nn26kv_cache_update_f16_kernelEPK6__halfPS2_iii,(.L_x_29 - _ZN8pygpukit3ops2nn26kv_cache_update_f16_kernelEPK6__halfPS2_iii)
        .other          _ZN8pygpukit3ops2nn26kv_cache_update_f16_kernelEPK6__halfPS2_iii,@"STO_CUDA_ENTRY STV_DEFAULT"
_ZN8pygpukit3ops2nn26kv_cache_update_f16_kernelEPK6__halfPS2_iii:
.text._ZN8pygpukit3ops2nn26kv_cache_update_f16_kernelEPK6__halfPS2_iii:
        /* <DEDUP_REMOVED lines=19> */
.L_x_14:
        /* <DEDUP_REMOVED lines=13> */
.L_x_29:


//--------------------- .nv.shared.reserved.0     --------------------------
	.section	.nv.shared.reserved.0,"aw",@nobits
	.weak		__nv_reservedSMEM_offset_0_alias
	.size		__nv_reservedSMEM_offset_0_alias, 0, 64
	.other		__nv_reservedSMEM_offset_0_alias,@"STO_CUDA_RESERVED_SHARED STV_DEFAULT"
__nv_reservedSMEM_offset_0_alias:
	.zero		0
	.zero		64


//--------------------- .nv.constant0._ZN8pygpukit3ops2nn31kv_cache_prefill_gqa_f32_kernelEPKfPfiiiiii --------------------------
	.section	.nv.constant0._ZN8pygpukit3ops2nn31kv_cache_prefill_gqa_f32_kernelEPKfPfiiiiii,"a",@progbits
	.sectionflags	@""
	.align	4
.nv.constant0._ZN8pygpukit3ops2nn31kv_cache_prefill_gqa_f32_kernelEPKfPfiiiiii:
	.zero		936


//--------------------- .nv.constant0._ZN8pygpukit3ops2nn32kv_cache_prefill_gqa_bf16_kernelEPK13__nv_bfloat16PS2_iiiiii --------------------------
	.section	.nv.constant0._ZN8pygpukit3ops2nn32kv_cache_prefill_gqa_bf16_kernelEPK13__nv_bfloat16PS2_iiiiii,"a",@progbits
	.sectionflags	@""
	.align	4
.nv.constant0._ZN8pygpukit3ops2nn32kv_cache_prefill_gqa_bf16_kernelEPK13__nv_bfloat16PS2_iiiiii:
	.zero		936


//--------------------- .nv.constant0._ZN8pygpukit3ops2nn31kv_cache_prefill_gqa_f16_kernelEPK6__halfPS2_iiiiii --------------------------
	.section	.nv.constant0._ZN8pygpukit3ops2nn31kv_cache_prefill_gqa_f16_kernelEPK6__halfPS2_iiiiii,"a",@progbits
	.sectionflags	@""
	.align	4
.nv.constant0._ZN8pygpukit3ops2nn31kv_cache_prefill_gqa_f16_kernelEPK6__halfPS2_iiiiii:
	.zero		936


//--------------------- .nv.constant0._ZN8pygpukit3ops2nn34kv_cache_update_gqa_f32_kernel_ptrEPKfPfiiiiPKi --------------------------
	.section	.nv.constant0._ZN8pygpukit3ops2nn34kv_cache_update_gqa_f32_kernel_ptrEPKfPfiiiiPKi,"a",@progbits
	.sectionflags	@""
	.align	4
.nv.constant0._ZN8pygpukit3ops2nn34kv_cache_update_gqa_f32_kernel_ptrEPKfPfiiiiPKi:
	.zero		936


//--------------------- .nv.constant0._ZN8pygpukit3ops2nn35kv_cache_update_gqa_bf16_kernel_ptrEPK13__nv_bfloat16PS2_iiiiPKi --------------------------
	.section	.nv.constant0._ZN8pygpukit3ops2nn35kv_cache_update_gqa_bf16_kernel_ptrEPK13__nv_bfloat16PS2_iiiiPKi,"a",@progbits
	.sectionflags	@""
	.align	4
.nv.constant0._ZN8pygpukit3ops2nn35kv_cache_update_gqa_bf16_kernel_ptrEPK13__nv_bfloat16PS2_iiiiPKi:
	.zero		936


//--------------------- .nv.constant0._ZN8pygpukit3ops2nn34kv_cache_update_gqa_f16_kernel_ptrEPK6__halfPS2_iiiiPKi --------------------------
	.section	.nv.constant0._ZN8pygpukit3ops2nn34kv_cache_update_gqa_f16_kernel_ptrEPK6__halfPS2_iiiiPKi,"a",@progbits
	.sectionflags	@""
	.align	4
.nv.constant0._ZN8pygpukit3ops2nn34kv_cache_update_gqa_f16_kernel_ptrEPK6__halfPS2_iiiiPKi:
	.zero		936


//--------------------- .nv.constant0._ZN8pygpukit3ops2nn30kv_cache_update_gqa_f32_kernelEPKfPfiiiii --------------------------
	.section	.nv.constant0._ZN8pygpukit3ops2nn30kv_cache_update_gqa_f32_kernelEPKfPfiiiii,"a",@progbits
	.sectionflags	@""
	.align	4
.nv.constant0._ZN8pygpukit3ops2nn30kv_cache_update_gqa_f32_kernelEPKfPfiiiii:
	.zero		932


//--------------------- .nv.constant0._ZN8pygpukit3ops2nn31kv_cache_update_gqa_bf16_kernelEPK13__nv_bfloat16PS2_iiiii --------------------------
	.section	.nv.constant0._ZN8pygpukit3ops2nn31kv_cache_update_gqa_bf16_kernelEPK13__nv_bfloat16PS2_iiiii,"a",@progbits
	.sectionflags	@""
	.align	4
.nv.constant0._ZN8pygpukit3ops2nn31kv_cache_update_gqa_bf16_kernelEPK13__nv_bfloat16PS2_iiiii:
	.zero		932


//--------------------- .nv.constant0._ZN8pygpukit3ops2nn30kv_cache_update_gqa_f16_kernelEPK6__halfPS2_iiiii --------------------------
	.section	.nv.constant0._ZN8pygpukit3ops2nn30kv_cache_update_gqa_f16_kernelEPK6__halfPS2_iiiii,"a",@progbits
	.sectionflags	@""
	.align	4
.nv.constant0._ZN8pygpukit3ops2nn30kv_cache_update_gqa_f16_kernelEPK6__halfPS2_iiiii:
	.zero		932


//--------------------- .nv.constant0._ZN8pygpukit3ops2nn27kv_cache_prefill_f32_kernelEPKfPfiiii --------------------------
	.section	.nv.constant0._ZN8pygpukit3ops2nn27kv_cache_prefill_f32_kernelEPKfPfiiii,"a",@progbits
	.sectionflags	@""
	.align	4
.nv.constant0._ZN8pygpukit3ops2nn27kv_cache_prefill_f32_kernelEPKfPfiiii:
	.zero		928


//--------------------- .nv.constant0._ZN8pygpukit3ops2nn28kv_cache_prefill_bf16_kernelEPK13__nv_bfloat16PS2_iiii --------------------------
	.section	.nv.constant0._ZN8pygpukit3ops2nn28kv_cache_prefill_bf16_kernelEPK13__nv_bfloat16PS2_iiii,"a",@progbits
	.sectionflags	@""
	.align	4
.nv.constant0._ZN8pygpukit3ops2nn28kv_cache_prefill_bf16_kernelEPK13__nv_bfloat16PS2_iiii:
	.zero		928


//--------------------- .nv.constant0._ZN8pygpukit3ops2nn27kv_cache_prefill_f16_kernelEPK6__halfPS2_iiii --------------------------
	.section	.nv.constant0._ZN8pygpukit3ops2nn27kv_cache_prefill_f16_kernelEPK6__halfPS2_iiii,"a",@progbits
	.sectionflags	@""
	.align	4
.nv.constant0._ZN8pygpukit3ops2nn27kv_cache_prefill_f16_kernelEPK6__halfPS2_iiii:
	.zero		928


//--------------------- .nv.constant0._ZN8pygpukit3ops2nn26kv_cache_update_f32_kernelEPKfPfiii --------------------------
	.section	.nv.constant0._ZN8pygpukit3ops2nn26kv_cache_update_f32_kernelEPKfPfiii,"a",@progbits
	.sectionflags	@""
	.align	4
.nv.constant0._ZN8pygpukit3ops2nn26kv_cache_update_f32_kernelEPKfPfiii:
	.zero		924


//--------------------- .nv.constant0._ZN8pygpukit3ops2nn27kv_cache_update_bf16_kernelEPK13__nv_bfloat16PS2_iii --------------------------
	.section	.nv.constant0._ZN8pygpukit3ops2nn27kv_cache_update_bf16_kernelEPK13__nv_bfloat16PS2_iii,"a",@progbits
	.sectionflags	@""
	.align	4
.nv.constant0._ZN8pygpukit3ops2nn27kv_cache_update_bf16_kernelEPK13__nv_bfloat16PS2_iii:
	.zero		924


//--------------------- .nv.constant0._ZN8pygpukit3ops2nn26kv_cache_update_f16_kernelEPK6__halfPS2_iii --------------------------
	.section	.nv.constant0._ZN8pygpukit3ops2nn26kv_cache_update_f16_kernelEPK6__halfPS2_iii,"a",@progbits
	.sectionflags	@""
	.align	4
.nv.constant0._ZN8pygpukit3ops2nn26kv_cache_update_f16_kernelEPK6__halfPS2_iii:
	.zero		924


//--------------------- SYMBOLS --------------------------

	.type		.nv.reservedSmem.offset0,@object
	.size		.nv.reservedSmem.offset0,0x4
